// auto-generated by cutlass_sweep.gemm — config: {"arch": "sm_100", "cluster_m": 2, "cluster_n": 1, "dtype": "e4m3", "dtype_b": "e4m3", "layout": "nt", "stages": 0, "tile_k": 256, "tile_m": 128, "tile_n": 128}
#include "cutlass/cutlass.h"
#include "cutlass/gemm/collective/collective_builder.hpp"
#include "cutlass/gemm/device/gemm_universal_adapter.h"
#include "cutlass/gemm/kernel/gemm_universal.hpp"
#include "cutlass/epilogue/collective/collective_builder.hpp"

using ElemA = cutlass::float_e4m3_t;
using ElemB = cutlass::float_e4m3_t;
using ElemCD = cutlass::float_e4m3_t;
using Acc  = float;
using TileShape    = cute::Shape<cute::_128, cute::_128, cute::_256>;
using ClusterShape = cute::Shape<cute::_2, cute::_1, cute::_1>;

using CollectiveEpilogue = typename cutlass::epilogue::collective::CollectiveBuilder<
    cutlass::arch::Sm100, cutlass::arch::OpClassTensorOp,
    TileShape, ClusterShape,
    cutlass::epilogue::collective::EpilogueTileAuto,
    Acc, Acc,
    ElemCD, cutlass::layout::RowMajor, 128 / cutlass::sizeof_bits<ElemCD>::value,
    ElemCD, cutlass::layout::RowMajor, 128 / cutlass::sizeof_bits<ElemCD>::value,
    cutlass::epilogue::collective::EpilogueScheduleAuto
  >::CollectiveOp;

using CollectiveMainloop = typename cutlass::gemm::collective::CollectiveBuilder<
    cutlass::arch::Sm100, cutlass::arch::OpClassTensorOp,
    ElemA, cutlass::layout::RowMajor, 128 / cutlass::sizeof_bits<ElemA>::value,
    ElemB, cutlass::layout::ColumnMajor, 128 / cutlass::sizeof_bits<ElemB>::value,
    Acc,
    TileShape, ClusterShape,
    cutlass::gemm::collective::StageCountAutoCarveout<static_cast<int>(sizeof(typename CollectiveEpilogue::SharedStorage))>,
    cutlass::gemm::collective::KernelScheduleAuto
  >::CollectiveOp;

using GemmKernel = cutlass::gemm::kernel::GemmUniversal<
    cute::Shape<int,int,int,int>,
    CollectiveMainloop,
    CollectiveEpilogue
>;
using Gemm = cutlass::gemm::device::GemmUniversalAdapter<GemmKernel>;

// Force the device kernel symbol into the cubin without needing a host main.
auto* _anchor = &cutlass::device_kernel<GemmKernel>;


// ===== COMPILED SASS (sm_100a) =====

	.target	sm_100a

	.elftype	@"ET_EXEC"


//--------------------- .note.nv.tkinfo           --------------------------
	.section	.note.nv.tkinfo,"",@"SHT_NOTE"
	.sectionflags	@"SHF_NOTE_NV_TKINFO"
	.tkinfo
        /*0018*/ 	.word	0x00000002
        /*0030*/ 	.string	""
        /*0030*/ 	.string	"ptxas"
        /*0030*/ 	.string	"Cuda compilation tools, release 13.0, V13.0.88"
        /*0030*/ 	.string	"Build cuda_13.0.r13.0/compiler.36424714_0"
        /*0030*/ 	.string	"-arch sm_100a -m 64 "



//--------------------- .note.nv.cuinfo           --------------------------
	.section	.note.nv.cuinfo,"",@"SHT_NOTE"
	.sectionflags	@"SHF_NOTE_NV_CUINFO"
        /*0018*/ 	.short	0x0002
        /*001a*/ 	.short	0x0064
        /*001c*/ 	.short	0x0082
	.zero		2


//--------------------- .nv.info                  --------------------------
	.section	.nv.info,"",@"SHT_CUDA_INFO"
	.align	4


	//----- nvinfo : EIATTR_REGCOUNT
	.align		4
        /*0000*/ 	.byte	0x04, 0x2f
        /*0002*/ 	.short	(.L_19 - .L_18)
	.align		4
.L_18:
        /*0004*/ 	.word	index@(_ZN7cutlass13device_kernelINS_4gemm6kernel13GemmUniversalIN4cute5tupleIJiiiiEEENS1_10collective13CollectiveMmaINS1_35MainloopSm100TmaUmmaWarpSpecializedILi6ELi2ELi4ENS5_IJNS4_1CILi2EEENSA_ILi1EEESC_EEEEENS5_IJNSA_ILi128EEESF_NSA_ILi256EEEEEENS_12float_e4m3_tENS5_IJlSC_lEEESI_SJ_NS4_8TiledMMAINS4_8MMA_AtomIJNS4_10MMA_TraitsINS4_25SM100_MMA_F8F6F4_2x1SM_SSEJSI_SI_fSF_SF_NS4_17integral_constantINS4_4UMMA5MajorELSQ_0EEESR_NSO_INSP_7ScaleInELSS_0EEEST_EEEEEENS4_6LayoutINS5_IJSC_SC_SC_EEENS5_IJNSA_ILi0EEESY_SY_EEEEENS5_IJNS4_10UnderscoreES11_S11_EEEEENS4_18SM100_TMA_2SM_LOADENS4_14ComposedLayoutINS4_7SwizzleILi3ELi4ELi3EEENS4_18smem_ptr_flag_bitsILi8EEENSW_INS5_IJNSA_ILi8EEESF_EEENS5_IJSF_SC_EEEEEEEvNS4_8identityES14_S1E_vS1F_EENS_8epilogue10collective18CollectiveEpilogueINS1H_23Sm100TmaWarpSpecializedILi2ELi2ELi32ELb0ELb0EEEJNS5_IJNSA_ILi64EEESF_SG_EEENS5_IJNSW_IS1M_SC_EENSW_INS5_IJNSA_ILi32EEESB_EEENS5_IJSC_S1M_EEEEEEEESI_SJ_SI_SJ_NS1H_6fusion15FusionCallbacksIS1L_NS1U_17LinearCombinationISI_fSI_fLNS_15FloatRoundStyleE2EEES1N_S1T_JEEENS4_5SM1004TMEM4LOAD26SM100_TMEM_LOAD_32dp32b32xENS4_13SM90_TMA_LOADENS15_INS16_ILi1ELi4ELi3EEES19_NSW_INS5_IJS1A_S1P_EEENS5_IJS1P_SC_EEEEEEENS4_39AutoVectorizingCopyWithAssumedAlignmentILi128EEENS4_14SM90_TMA_STOREES29_S2B_S2B_EEEvvEEEEvNT_6ParamsE)
        /*0008*/ 	.word	0x00000080


	//----- nvinfo : EIATTR_FRAME_SIZE
	.align		4
.L_19:
        /*000c*/ 	.byte	0x04, 0x11
        /*000e*/ 	.short	(.L_21 - .L_20)
	.align		4
.L_20:
        /*0010*/ 	.word	index@($__internal_2_$__cuda_sm10x_tcgen05_guardrail_trap_unallocated_columns_being_dealloced)
        /*0014*/ 	.word	0x00000000


	//----- nvinfo : EIATTR_FRAME_SIZE
	.align		4
.L_21:
        /*0018*/ 	.byte	0x04, 0x11
        /*001a*/ 	.short	(.L_23 - .L_22)
	.align		4
.L_22:
        /*001c*/ 	.word	index@($__internal_1_$__cuda_sm10x_tcgen05_guardrail_trap_phase_invalid_during_alloc)
        /*0020*/ 	.word	0x00000000


	//----- nvinfo : EIATTR_FRAME_SIZE
	.align		4
.L_23:
        /*0024*/ 	.byte	0x04, 0x11
        /*0026*/ 	.short	(.L_25 - .L_24)
	.align		4
.L_24:
        /*0028*/ 	.word	index@($__internal_0_$__cuda_sm10x_tcgen05_guardrail_trap_col_being_dealloced_not_returned_by_alloc)
        /*002c*/ 	.word	0x00000000


	//----- nvinfo : EIATTR_FRAME_SIZE
	.align		4
.L_25:
        /*0030*/ 	.byte	0x04, 0x11
        /*0032*/ 	.short	(.L_27 - .L_26)
	.align		4
.L_26:
        /*0034*/ 	.word	index@(_ZN7cutlass13device_kernelINS_4gemm6kernel13GemmUniversalIN4cute5tupleIJiiiiEEENS1_10collective13CollectiveMmaINS1_35MainloopSm100TmaUmmaWarpSpecializedILi6ELi2ELi4ENS5_IJNS4_1CILi2EEENSA_ILi1EEESC_EEEEENS5_IJNSA_ILi128EEESF_NSA_ILi256EEEEEENS_12float_e4m3_tENS5_IJlSC_lEEESI_SJ_NS4_8TiledMMAINS4_8MMA_AtomIJNS4_10MMA_TraitsINS4_25SM100_MMA_F8F6F4_2x1SM_SSEJSI_SI_fSF_SF_NS4_17integral_constantINS4_4UMMA5MajorELSQ_0EEESR_NSO_INSP_7ScaleInELSS_0EEEST_EEEEEENS4_6LayoutINS5_IJSC_SC_SC_EEENS5_IJNSA_ILi0EEESY_SY_EEEEENS5_IJNS4_10UnderscoreES11_S11_EEEEENS4_18SM100_TMA_2SM_LOADENS4_14ComposedLayoutINS4_7SwizzleILi3ELi4ELi3EEENS4_18smem_ptr_flag_bitsILi8EEENSW_INS5_IJNSA_ILi8EEESF_EEENS5_IJSF_SC_EEEEEEEvNS4_8identityES14_S1E_vS1F_EENS_8epilogue10collective18CollectiveEpilogueINS1H_23Sm100TmaWarpSpecializedILi2ELi2ELi32ELb0ELb0EEEJNS5_IJNSA_ILi64EEESF_SG_EEENS5_IJNSW_IS1M_SC_EENSW_INS5_IJNSA_ILi32EEESB_EEENS5_IJSC_S1M_EEEEEEEESI_SJ_SI_SJ_NS1H_6fusion15FusionCallbacksIS1L_NS1U_17LinearCombinationISI_fSI_fLNS_15FloatRoundStyleE2EEES1N_S1T_JEEENS4_5SM1004TMEM4LOAD26SM100_TMEM_LOAD_32dp32b32xENS4_13SM90_TMA_LOADENS15_INS16_ILi1ELi4ELi3EEES19_NSW_INS5_IJS1A_S1P_EEENS5_IJS1P_SC_EEEEEEENS4_39AutoVectorizingCopyWithAssumedAlignmentILi128EEENS4_14SM90_TMA_STOREES29_S2B_S2B_EEEvvEEEEvNT_6ParamsE)
        /*0038*/ 	.word	0x00000000


	//----- nvinfo : EIATTR_MIN_STACK_SIZE
	.align		4
.L_27:
        /*003c*/ 	.byte	0x04, 0x12
        /*003e*/ 	.short	(.L_29 - .L_28)
	.align		4
.L_28:
        /*0040*/ 	.word	index@(_ZN7cutlass13device_kernelINS_4gemm6kernel13GemmUniversalIN4cute5tupleIJiiiiEEENS1_10collective13CollectiveMmaINS1_35MainloopSm100TmaUmmaWarpSpecializedILi6ELi2ELi4ENS5_IJNS4_1CILi2EEENSA_ILi1EEESC_EEEEENS5_IJNSA_ILi128EEESF_NSA_ILi256EEEEEENS_12float_e4m3_tENS5_IJlSC_lEEESI_SJ_NS4_8TiledMMAINS4_8MMA_AtomIJNS4_10MMA_TraitsINS4_25SM100_MMA_F8F6F4_2x1SM_SSEJSI_SI_fSF_SF_NS4_17integral_constantINS4_4UMMA5MajorELSQ_0EEESR_NSO_INSP_7ScaleInELSS_0EEEST_EEEEEENS4_6LayoutINS5_IJSC_SC_SC_EEENS5_IJNSA_ILi0EEESY_SY_EEEEENS5_IJNS4_10UnderscoreES11_S11_EEEEENS4_18SM100_TMA_2SM_LOADENS4_14ComposedLayoutINS4_7SwizzleILi3ELi4ELi3EEENS4_18smem_ptr_flag_bitsILi8EEENSW_INS5_IJNSA_ILi8EEESF_EEENS5_IJSF_SC_EEEEEEEvNS4_8identityES14_S1E_vS1F_EENS_8epilogue10collective18CollectiveEpilogueINS1H_23Sm100TmaWarpSpecializedILi2ELi2ELi32ELb0ELb0EEEJNS5_IJNSA_ILi64EEESF_SG_EEENS5_IJNSW_IS1M_SC_EENSW_INS5_IJNSA_ILi32EEESB_EEENS5_IJSC_S1M_EEEEEEEESI_SJ_SI_SJ_NS1H_6fusion15FusionCallbacksIS1L_NS1U_17LinearCombinationISI_fSI_fLNS_15FloatRoundStyleE2EEES1N_S1T_JEEENS4_5SM1004TMEM4LOAD26SM100_TMEM_LOAD_32dp32b32xENS4_13SM90_TMA_LOADENS15_INS16_ILi1ELi4ELi3EEES19_NSW_INS5_IJS1A_S1P_EEENS5_IJS1P_SC_EEEEEEENS4_39AutoVectorizingCopyWithAssumedAlignmentILi128EEENS4_14SM90_TMA_STOREES29_S2B_S2B_EEEvvEEEEvNT_6ParamsE)
        /*0044*/ 	.word	0x00000000
.L_29:


//--------------------- .nv.compat                --------------------------
	.section	.nv.compat,"",@"SHT_CUDA_COMPAT_INFO"
	.align	4
        /*0000*/ 	.byte	0x02, 0x09, 0x01, 0x00, 0x02, 0x02, 0x02, 0x00, 0x02, 0x05, 0x05, 0x00, 0x03, 0x07, 0x01, 0x01
        /*0010*/ 	.byte	0x02, 0x03, 0x01, 0x00, 0x02, 0x06, 0x01, 0x00, 0x04, 0x0b, 0x08, 0x00, 0x09, 0x00, 0x00, 0x00
        /*0020*/ 	.byte	0x00, 0x00, 0x00, 0x00


//--------------------- .nv.info._ZN7cutlass13device_kernelINS_4gemm6kernel13GemmUniversalIN4cute5tupleIJiiiiEEENS1_10collective13CollectiveMmaINS1_35MainloopSm100TmaUmmaWarpSpecializedILi6ELi2ELi4ENS5_IJNS4_1CILi2EEENSA_ILi1EEESC_EEEEENS5_IJNSA_ILi128EEESF_NSA_ILi256EEEEEENS_12float_e4m3_tENS5_IJlSC_lEEESI_SJ_NS4_8TiledMMAINS4_8MMA_AtomIJNS4_10MMA_TraitsINS4_25SM100_MMA_F8F6F4_2x1SM_SSEJSI_SI_fSF_SF_NS4_17integral_constantINS4_4UMMA5MajorELSQ_0EEESR_NSO_INSP_7ScaleInELSS_0EEEST_EEEEEENS4_6LayoutINS5_IJSC_SC_SC_EEENS5_IJNSA_ILi0EEESY_SY_EEEEENS5_IJNS4_10UnderscoreES11_S11_EEEEENS4_18SM100_TMA_2SM_LOADENS4_14ComposedLayoutINS4_7SwizzleILi3ELi4ELi3EEENS4_18smem_ptr_flag_bitsILi8EEENSW_INS5_IJNSA_ILi8EEESF_EEENS5_IJSF_SC_EEEEEEEvNS4_8identityES14_S1E_vS1F_EENS_8epilogue10collective18CollectiveEpilogueINS1H_23Sm100TmaWarpSpecializedILi2ELi2ELi32ELb0ELb0EEEJNS5_IJNSA_ILi64EEESF_SG_EEENS5_IJNSW_IS1M_SC_EENSW_INS5_IJNSA_ILi32EEESB_EEENS5_IJSC_S1M_EEEEEEEESI_SJ_SI_SJ_NS1H_6fusion15FusionCallbacksIS1L_NS1U_17LinearCombinationISI_fSI_fLNS_15FloatRoundStyleE2EEES1N_S1T_JEEENS4_5SM1004TMEM4LOAD26SM100_TMEM_LOAD_32dp32b32xENS4_13SM90_TMA_LOADENS15_INS16_ILi1ELi4ELi3EEES19_NSW_INS5_IJS1A_S1P_EEENS5_IJS1P_SC_EEEEEEENS4_39AutoVectorizingCopyWithAssumedAlignmentILi128EEENS4_14SM90_TMA_STOREES29_S2B_S2B_EEEvvEEEEvNT_6ParamsE --------------------------
	.section	.nv.info._ZN7cutlass13device_kernelINS_4gemm6kernel13GemmUniversalIN4cute5tupleIJiiiiEEENS1_10collective13CollectiveMmaINS1_35MainloopSm100TmaUmmaWarpSpecializedILi6ELi2ELi4ENS5_IJNS4_1CILi2EEENSA_ILi1EEESC_EEEEENS5_IJNSA_ILi128EEESF_NSA_ILi256EEEEEENS_12float_e4m3_tENS5_IJlSC_lEEESI_SJ_NS4_8TiledMMAINS4_8MMA_AtomIJNS4_10MMA_TraitsINS4_25SM100_MMA_F8F6F4_2x1SM_SSEJSI_SI_fSF_SF_NS4_17integral_constantINS4_4UMMA5MajorELSQ_0EEESR_NSO_INSP_7ScaleInELSS_0EEEST_EEEEEENS4_6LayoutINS5_IJSC_SC_SC_EEENS5_IJNSA_ILi0EEESY_SY_EEEEENS5_IJNS4_10UnderscoreES11_S11_EEEEENS4_18SM100_TMA_2SM_LOADENS4_14ComposedLayoutINS4_7SwizzleILi3ELi4ELi3EEENS4_18smem_ptr_flag_bitsILi8EEENSW_INS5_IJNSA_ILi8EEESF_EEENS5_IJSF_SC_EEEEEEEvNS4_8identityES14_S1E_vS1F_EENS_8epilogue10collective18CollectiveEpilogueINS1H_23Sm100TmaWarpSpecializedILi2ELi2ELi32ELb0ELb0EEEJNS5_IJNSA_ILi64EEESF_SG_EEENS5_IJNSW_IS1M_SC_EENSW_INS5_IJNSA_ILi32EEESB_EEENS5_IJSC_S1M_EEEEEEEESI_SJ_SI_SJ_NS1H_6fusion15FusionCallbacksIS1L_NS1U_17LinearCombinationISI_fSI_fLNS_15FloatRoundStyleE2EEES1N_S1T_JEEENS4_5SM1004TMEM4LOAD26SM100_TMEM_LOAD_32dp32b32xENS4_13SM90_TMA_LOADENS15_INS16_ILi1ELi4ELi3EEES19_NSW_INS5_IJS1A_S1P_EEENS5_IJS1P_SC_EEEEEEENS4_39AutoVectorizingCopyWithAssumedAlignmentILi128EEENS4_14SM90_TMA_STOREES29_S2B_S2B_EEEvvEEEEvNT_6ParamsE,"",@"SHT_CUDA_INFO"
	.sectionflags	@""
	.align	4


	//----- nvinfo : EIATTR_CUDA_API_VERSION
	.align		4
        /*0000*/ 	.byte	0x04, 0x37
        /*0002*/ 	.short	(.L_31 - .L_30)
.L_30:
        /*0004*/ 	.word	0x00000082


	//----- nvinfo : EIATTR_KPARAM_INFO
	.align		4
.L_31:
        /*0008*/ 	.byte	0x04, 0x17
        /*000a*/ 	.short	(.L_33 - .L_32)
.L_32:
        /*000c*/ 	.word	0x00000000
        /*0010*/ 	.short	0x0000
        /*0012*/ 	.short	0x0000
        /*0014*/ 	.byte	0x00, 0xf0, 0x01, 0x20


	//----- nvinfo : EIATTR_AT_ENTRY_FRAGMENTS
	.align		4
.L_33:
        /*0018*/ 	.byte	0x04, 0x4f
        /*001a*/ 	.short	(.L_35 - .L_34)


	//   ....[0]....
.L_34:
        /*001c*/ 	.word	0x00000007


	//----- nvinfo : EIATTR_RESERVED_SMEM_USED
	.align		4
.L_35:
        /*0020*/ 	.byte	0x01, 0x41
	.zero		2


	//----- nvinfo : EIATTR_SPARSE_MMA_MASK
	.align		4
        /*0024*/ 	.byte	0x03, 0x50
        /*0026*/ 	.short	0x0000


	//----- nvinfo : EIATTR_TCGEN05_2CTA_USED
	.align		4
        /*0028*/ 	.byte	0x01, 0x52
	.zero		2


	//----- nvinfo : EIATTR_MAXREG_COUNT
	.align		4
        /*002c*/ 	.byte	0x03, 0x1b
        /*002e*/ 	.short	0x00ff


	//----- nvinfo : EIATTR_NUM_BARRIERS
	.align		4
        /*0030*/ 	.byte	0x02, 0x4c
        /*0032*/ 	.byte	0x07
	.zero		1


	//----- nvinfo : EIATTR_EXTERNS
	.align		4
        /*0034*/ 	.byte	0x04, 0x0f
        /*0036*/ 	.short	(.L_37 - .L_36)


	//   ....[0]....
	.align		4
.L_36:
        /*0038*/ 	.word	index@(__assertfail)


	//----- nvinfo : EIATTR_MERCURY_ISA_VERSION
	.align		4
.L_37:
        /*003c*/ 	.byte	0x03, 0x5f
        /*003e*/ 	.short	0x0101


	//----- nvinfo : EIATTR_INT_WARP_WIDE_INSTR_OFFSETS
	.align		4
        /*0040*/ 	.byte	0x04, 0x31
        /*0042*/ 	.short	(.L_39 - .L_38)


	//   ....[0]....
.L_38:
        /*0044*/ 	.word	0x00000d10


	//   ....[1]....
        /*0048*/ 	.word	0x00000db0


	//   ....[2]....
        /*004c*/ 	.word	0x00002240


	//   ....[3]....
        /*0050*/ 	.word	0x00004400


	//   ....[4]....
        /*0054*/ 	.word	0x00004420


	//   ....[5]....
        /*0058*/ 	.word	0x00004450


	//   ....[6]....
        /*005c*/ 	.word	0x00004d80


	//   ....[7]....
        /*0060*/ 	.word	0x00004da0


	//   ....[8]....
        /*0064*/ 	.word	0x00004ea0


	//   ....[9]....
        /*0068*/ 	.word	0x00005030


	//   ....[10]....
        /*006c*/ 	.word	0x00005040


	//   ....[11]....
        /*0070*/ 	.word	0x000051d0


	//----- nvinfo : EIATTR_COOP_GROUP_MASK_REGIDS
	.align		4
.L_39:
        /*0074*/ 	.byte	0x04, 0x29
        /*0076*/ 	.short	(.L_41 - .L_40)


	//   ....[0]....
.L_40:
        /*0078*/ 	.word	0xffffffff


	//   ....[1]....
        /*007c*/ 	.word	0xffffffff


	//   ....[2]....
        /*0080*/ 	.word	0xffffffff


	//   ....[3]....
        /*0084*/ 	.word	0xffffffff


	//   ....[4]....
        /*0088*/ 	.word	0xffffffff


	//   ....[5]....
        /*008c*/ 	.word	0xffffffff


	//   ....[6]....
        /*0090*/ 	.word	0xffffffff


	//   ....[7]....
        /*0094*/ 	.word	0xffffffff


	//   ....[8]....
        /*0098*/ 	.word	0xffffffff


	//   ....[9]....
        /*009c*/ 	.word	0xffffffff


	//   ....[10]....
        /*00a0*/ 	.word	0xffffffff


	//   ....[11]....
        /*00a4*/ 	.word	0xffffffff


	//   ....[12]....
        /*00a8*/ 	.word	0xffffffff


	//   ....[13]....
        /*00ac*/ 	.word	0xffffffff


	//----- nvinfo : EIATTR_COOP_GROUP_INSTR_OFFSETS
	.align		4
.L_41:
        /*00b0*/ 	.byte	0x04, 0x28
        /*00b2*/ 	.short	(.L_43 - .L_42)


	//   ....[0]....
.L_42:
        /*00b4*/ 	.word	0x000000c0


	//   ....[1]....
        /*00b8*/ 	.word	0x00000500


	//   ....[2]....
        /*00bc*/ 	.word	0x000006c0


	//   ....[3]....
        /*00c0*/ 	.word	0x00000810


	//   ....[4]....
        /*00c4*/ 	.word	0x00000900


	//   ....[5]....
        /*00c8*/ 	.word	0x00000a60


	//   ....[6]....
        /*00cc*/ 	.word	0x00000bf0


	//   ....[7]....
        /*00d0*/ 	.word	0x00000e30


	//   ....[8]....
        /*00d4*/ 	.word	0x00002120


	//   ....[9]....
        /*00d8*/ 	.word	0x00003020


	//   ....[10]....
        /*00dc*/ 	.word	0x000034f0


	//   ....[11]....
        /*00e0*/ 	.word	0x00003520


	//   ....[12]....
        /*00e4*/ 	.word	0x00004300


	//   ....[13]....
        /*00e8*/ 	.word	0x00004510


	//----- nvinfo : EIATTR_VRC_CTA_INIT_COUNT
	.align		4
.L_43:
        /*00ec*/ 	.byte	0x02, 0x4a
        /*00ee*/ 	.byte	0x80
	.zero		1


	//----- nvinfo : EIATTR_SYSCALL_OFFSETS
	.align		4
        /*00f0*/ 	.byte	0x04, 0x46
        /*00f2*/ 	.short	(.L_45 - .L_44)


	//   ....[0]....
.L_44:
        /*00f4*/ 	.word	0x00005c20


	//   ....[1]....
        /*00f8*/ 	.word	0x00005d60


	//   ....[2]....
        /*00fc*/ 	.word	0x00006550


	//   ....[3]....
        /*0100*/ 	.word	0x00007330


	//----- nvinfo : EIATTR_MBARRIER_INSTR_OFFSETS
	.align		4
.L_45:
        /*0104*/ 	.byte	0x04, 0x39
        /*0106*/ 	.short	(.L_47 - .L_46)


	//   ....[0]....
.L_46:
        /*0108*/ 	.word	0x000005f0
        /*010c*/ 	.word	0x000000ff
        /*0110*/ 	.word	0x00000000
        /*0114*/ 	.short	0x0100
        /*0116*/ 	.byte	0x08
	.zero		1


	//   ....[1]....
        /*0118*/ 	.word	0x00000600
        /*011c*/ 	.word	0x000000ff
        /*0120*/ 	.word	0x00000030
        /*0124*/ 	.short	0x0100
        /*0126*/ 	.byte	0x08
	.zero		1


	//   ....[2]....
        /*0128*/ 	.word	0x00000610
        /*012c*/ 	.word	0x000000ff
        /*0130*/ 	.word	0x00000008
        /*0134*/ 	.short	0x0100
        /*0136*/ 	.byte	0x08
	.zero		1


	//   ....[3]....
        /*0138*/ 	.word	0x00000620
        /*013c*/ 	.word	0x000000ff
        /*0140*/ 	.word	0x00000038
        /*0144*/ 	.short	0x0100
        /*0146*/ 	.byte	0x08
	.zero		1


	//   ....[4]....
        /*0148*/ 	.word	0x00000630
        /*014c*/ 	.word	0x000000ff
        /*0150*/ 	.word	0x00000010
        /*0154*/ 	.short	0x0100
        /*0156*/ 	.byte	0x08
	.zero		1


	//   ....[5]....
        /*0158*/ 	.word	0x00000640
        /*015c*/ 	.word	0x000000ff
        /*0160*/ 	.word	0x00000040
        /*0164*/ 	.short	0x0100
        /*0166*/ 	.byte	0x08
	.zero		1


	//   ....[6]....
        /*0168*/ 	.word	0x00000650
        /*016c*/ 	.word	0x000000ff
        /*0170*/ 	.word	0x00000018
        /*0174*/ 	.short	0x0100
        /*0176*/ 	.byte	0x08
	.zero		1


	//   ....[7]....
        /*0178*/ 	.word	0x00000660
        /*017c*/ 	.word	0x000000ff
        /*0180*/ 	.word	0x00000048
        /*0184*/ 	.short	0x0100
        /*0186*/ 	.byte	0x08
	.zero		1


	//   ....[8]....
        /*0188*/ 	.word	0x00000670
        /*018c*/ 	.word	0x000000ff
        /*0190*/ 	.word	0x00000020
        /*0194*/ 	.short	0x0100
        /*0196*/ 	.byte	0x08
	.zero		1


	//   ....[9]....
        /*0198*/ 	.word	0x00000680
        /*019c*/ 	.word	0x000000ff
        /*01a0*/ 	.word	0x00000050
        /*01a4*/ 	.short	0x0100
        /*01a6*/ 	.byte	0x08
	.zero		1


	//   ....[10]....
        /*01a8*/ 	.word	0x00000690
        /*01ac*/ 	.word	0x000000ff
        /*01b0*/ 	.word	0x00000028
        /*01b4*/ 	.short	0x0100
        /*01b6*/ 	.byte	0x08
	.zero		1


	//   ....[11]....
        /*01b8*/ 	.word	0x000006a0
        /*01bc*/ 	.word	0x000000ff
        /*01c0*/ 	.word	0x00000058
        /*01c4*/ 	.short	0x0100
        /*01c6*/ 	.byte	0x08
	.zero		1


	//   ....[12]....
        /*01c8*/ 	.word	0x000007c0
        /*01cc*/ 	.word	0x000000ff
        /*01d0*/ 	.word	0x00000060
        /*01d4*/ 	.short	0x0100
        /*01d6*/ 	.byte	0x09
	.zero		1


	//   ....[13]....
        /*01d8*/ 	.word	0x000007d0
        /*01dc*/ 	.word	0x000000ff
        /*01e0*/ 	.word	0x00000070
        /*01e4*/ 	.short	0x0100
        /*01e6*/ 	.byte	0x09
	.zero		1


	//   ....[14]....
        /*01e8*/ 	.word	0x000007e0
        /*01ec*/ 	.word	0x000000ff
        /*01f0*/ 	.word	0x00000068
        /*01f4*/ 	.short	0x0100
        /*01f6*/ 	.byte	0x09
	.zero		1


	//   ....[15]....
        /*01f8*/ 	.word	0x000007f0
        /*01fc*/ 	.word	0x000000ff
        /*0200*/ 	.word	0x00000078
        /*0204*/ 	.short	0x0100
        /*0206*/ 	.byte	0x09
	.zero		1


	//   ....[16]....
        /*0208*/ 	.word	0x000008d0
        /*020c*/ 	.word	0x000000ff
        /*0210*/ 	.word	0x00000080
        /*0214*/ 	.short	0x0100
        /*0216*/ 	.byte	0x08
	.zero		1


	//   ....[17]....
        /*0218*/ 	.word	0x000008e0
        /*021c*/ 	.word	0x000000ff
        /*0220*/ 	.word	0x00000088
        /*0224*/ 	.short	0x0100
        /*0226*/ 	.byte	0x08
	.zero		1


	//   ....[18]....
        /*0228*/ 	.word	0x00000a10
        /*022c*/ 	.word	0x000000ff
        /*0230*/ 	.word	0x00000090
        /*0234*/ 	.short	0x0100
        /*0236*/ 	.byte	0x08
	.zero		1


	//   ....[19]....
        /*0238*/ 	.word	0x00000a20
        /*023c*/ 	.word	0x000000ff
        /*0240*/ 	.word	0x000000a0
        /*0244*/ 	.short	0x0100
        /*0246*/ 	.byte	0x08
	.zero		1


	//   ....[20]....
        /*0248*/ 	.word	0x00000a30
        /*024c*/ 	.word	0x000000ff
        /*0250*/ 	.word	0x00000098
        /*0254*/ 	.short	0x0100
        /*0256*/ 	.byte	0x08
	.zero		1


	//   ....[21]....
        /*0258*/ 	.word	0x00000a40
        /*025c*/ 	.word	0x000000ff
        /*0260*/ 	.word	0x000000a8
        /*0264*/ 	.short	0x0100
        /*0266*/ 	.byte	0x08
	.zero		1


	//   ....[22]....
        /*0268*/ 	.word	0x00000b60
        /*026c*/ 	.word	0x000000ff
        /*0270*/ 	.word	0x000000b0
        /*0274*/ 	.short	0x0100
        /*0276*/ 	.byte	0x09
	.zero		1


	//   ....[23]....
        /*0278*/ 	.word	0x00000b70
        /*027c*/ 	.word	0x000000ff
        /*0280*/ 	.word	0x000000d0
        /*0284*/ 	.short	0x0100
        /*0286*/ 	.byte	0x09
	.zero		1


	//   ....[24]....
        /*0288*/ 	.word	0x00000b80
        /*028c*/ 	.word	0x000000ff
        /*0290*/ 	.word	0x000000b8
        /*0294*/ 	.short	0x0100
        /*0296*/ 	.byte	0x09
	.zero		1


	//   ....[25]....
        /*0298*/ 	.word	0x00000b90
        /*029c*/ 	.word	0x000000ff
        /*02a0*/ 	.word	0x000000d8
        /*02a4*/ 	.short	0x0100
        /*02a6*/ 	.byte	0x09
	.zero		1


	//   ....[26]....
        /*02a8*/ 	.word	0x00000ba0
        /*02ac*/ 	.word	0x000000ff
        /*02b0*/ 	.word	0x000000c0
        /*02b4*/ 	.short	0x0100
        /*02b6*/ 	.byte	0x09
	.zero		1


	//   ....[27]....
        /*02b8*/ 	.word	0x00000bb0
        /*02bc*/ 	.word	0x000000ff
        /*02c0*/ 	.word	0x000000e0
        /*02c4*/ 	.short	0x0100
        /*02c6*/ 	.byte	0x09
	.zero		1


	//   ....[28]....
        /*02c8*/ 	.word	0x00000bc0
        /*02cc*/ 	.word	0x000000ff
        /*02d0*/ 	.word	0x000000c8
        /*02d4*/ 	.short	0x0100
        /*02d6*/ 	.byte	0x09
	.zero		1


	//   ....[29]....
        /*02d8*/ 	.word	0x00000bd0
        /*02dc*/ 	.word	0x000000ff
        /*02e0*/ 	.word	0x000000e8
        /*02e4*/ 	.short	0x0100
        /*02e6*/ 	.byte	0x09
	.zero		1


	//   ....[30]....
        /*02e8*/ 	.word	0x00000cc0
        /*02ec*/ 	.word	0x000000ff
        /*02f0*/ 	.word	0x000000f0
        /*02f4*/ 	.short	0x0100
        /*02f6*/ 	.byte	0x08
	.zero		1


	//   ....[31]....
        /*02f8*/ 	.word	0x00000cd0
        /*02fc*/ 	.word	0x000000ff
        /*0300*/ 	.word	0x00000100
        /*0304*/ 	.short	0x0100
        /*0306*/ 	.byte	0x08
	.zero		1


	//   ....[32]....
        /*0308*/ 	.word	0x00000ce0
        /*030c*/ 	.word	0x000000ff
        /*0310*/ 	.word	0x000000f8
        /*0314*/ 	.short	0x0100
        /*0316*/ 	.byte	0x08
	.zero		1


	//   ....[33]....
        /*0318*/ 	.word	0x00000cf0
        /*031c*/ 	.word	0x000000ff
        /*0320*/ 	.word	0x00000108
        /*0324*/ 	.short	0x0100
        /*0326*/ 	.byte	0x08
	.zero		1


	//   ....[34]....
        /*0328*/ 	.word	0x00000de0
        /*032c*/ 	.word	0x000000ff
        /*0330*/ 	.word	0x00000110
        /*0334*/ 	.short	0x0100
        /*0336*/ 	.byte	0x06
	.zero		1


	//   ....[35]....
        /*0338*/ 	.word	0x000017f0
        /*033c*/ 	.word	0x00000003
        /*0340*/ 	.word	0x00000100
        /*0344*/ 	.short	0x010a
        /*0346*/ 	.byte	0xff
	.zero		1


	//   ....[36]....
        /*0348*/ 	.word	0x00001820
        /*034c*/ 	.word	0x00000003
        /*0350*/ 	.word	0x000000f0
        /*0354*/ 	.short	0x0101
        /*0356*/ 	.byte	0xff
	.zero		1


	//   ....[37]....
        /*0358*/ 	.word	0x00001920
        /*035c*/ 	.word	0x000000ff
        /*0360*/ 	.word	0x00000030
        /*0364*/ 	.short	0x010a
        /*0366*/ 	.byte	0x08
	.zero		1


	//   ....[38]....
        /*0368*/ 	.word	0x000019e0
        /*036c*/ 	.word	0x000000ff
        /*0370*/ 	.word	0x00000030
        /*0374*/ 	.short	0x010a
        /*0376*/ 	.byte	0x21
	.zero		1


	//   ....[39]....
        /*0378*/ 	.word	0x00001b90
        /*037c*/ 	.word	0x000000ff
        /*0380*/ 	.word	0x00000030
        /*0384*/ 	.short	0x010a
        /*0386*/ 	.byte	0x08
	.zero		1


	//   ....[40]....
        /*0388*/ 	.word	0x00001d40
        /*038c*/ 	.word	0x000000ff
        /*0390*/ 	.word	0x00000088
        /*0394*/ 	.short	0x0101
        /*0396*/ 	.byte	0x04
	.zero		1


	//   ....[41]....
        /*0398*/ 	.word	0x00001d60
        /*039c*/ 	.word	0x000000ff
        /*03a0*/ 	.word	0x00000030
        /*03a4*/ 	.short	0x010a
        /*03a6*/ 	.byte	0x08
	.zero		1


	//   ....[42]....
        /*03a8*/ 	.word	0x00001de0
        /*03ac*/ 	.word	0x000000ff
        /*03b0*/ 	.word	0x00000030
        /*03b4*/ 	.short	0x010a
        /*03b6*/ 	.byte	0x21
	.zero		1


	//   ....[43]....
        /*03b8*/ 	.word	0x00001f70
        /*03bc*/ 	.word	0x000000ff
        /*03c0*/ 	.word	0x00000030
        /*03c4*/ 	.short	0x010a
        /*03c6*/ 	.byte	0x08
	.zero		1


	//   ....[44]....
        /*03c8*/ 	.word	0x00002150
        /*03cc*/ 	.word	0x00000002
        /*03d0*/ 	.word	0x00000090
        /*03d4*/ 	.short	0x010a
        /*03d6*/ 	.byte	0xff
	.zero		1


	//   ....[45]....
        /*03d8*/ 	.word	0x00002210
        /*03dc*/ 	.word	0x00000002
        /*03e0*/ 	.word	0x00000000
        /*03e4*/ 	.short	0x0101
        /*03e6*/ 	.byte	0xff
	.zero		1


	//   ....[46]....
        /*03e8*/ 	.word	0x00002770
        /*03ec*/ 	.word	0x000000ff
        /*03f0*/ 	.word	0x00000000
        /*03f4*/ 	.short	0x010a
        /*03f6*/ 	.byte	0x05
	.zero		1


	//   ....[47]....
        /*03f8*/ 	.word	0x00002800
        /*03fc*/ 	.word	0x000000ff
        /*0400*/ 	.word	0x00000000
        /*0404*/ 	.short	0x010a
        /*0406*/ 	.byte	0x05
	.zero		1


	//   ....[48]....
        /*0408*/ 	.word	0x00002890
        /*040c*/ 	.word	0x000000ff
        /*0410*/ 	.word	0x00000000
        /*0414*/ 	.short	0x010a
        /*0416*/ 	.byte	0x05
	.zero		1


	//   ....[49]....
        /*0418*/ 	.word	0x00002920
        /*041c*/ 	.word	0x000000ff
        /*0420*/ 	.word	0x00000000
        /*0424*/ 	.short	0x010a
        /*0426*/ 	.byte	0x05
	.zero		1


	//   ....[50]....
        /*0428*/ 	.word	0x000029b0
        /*042c*/ 	.word	0x000000ff
        /*0430*/ 	.word	0x00000000
        /*0434*/ 	.short	0x010a
        /*0436*/ 	.byte	0x05
	.zero		1


	//   ....[51]....
        /*0438*/ 	.word	0x00002a50
        /*043c*/ 	.word	0x00000000
        /*0440*/ 	.word	0x00000000
        /*0444*/ 	.short	0x010a
        /*0446*/ 	.byte	0xff
	.zero		1


	//   ....[52]....
        /*0448*/ 	.word	0x00002b80
        /*044c*/ 	.word	0x00000000
        /*0450*/ 	.word	0x000000f0
        /*0454*/ 	.short	0x010a
        /*0456*/ 	.byte	0xff
	.zero		1


	//   ....[53]....
        /*0458*/ 	.word	0x00002bf0
        /*045c*/ 	.word	0x00000004
        /*0460*/ 	.word	0x00000000
        /*0464*/ 	.short	0x0101
        /*0466*/ 	.byte	0xff
	.zero		1


	//   ....[54]....
        /*0468*/ 	.word	0x00002c10
        /*046c*/ 	.word	0x000000ff
        /*0470*/ 	.word	0x000000a0
        /*0474*/ 	.short	0x010a
        /*0476*/ 	.byte	0x05
	.zero		1


	//   ....[55]....
        /*0478*/ 	.word	0x00002d30
        /*047c*/ 	.word	0x00000000
        /*0480*/ 	.word	0x00000090
        /*0484*/ 	.short	0x010a
        /*0486*/ 	.byte	0xff
	.zero		1


	//   ....[56]....
        /*0488*/ 	.word	0x00002e30
        /*048c*/ 	.word	0x00000000
        /*0490*/ 	.word	0x00000000
        /*0494*/ 	.short	0x0101
        /*0496*/ 	.byte	0xff
	.zero		1


	//   ....[57]....
        /*0498*/ 	.word	0x00002ec0
        /*049c*/ 	.word	0x000000ff
        /*04a0*/ 	.word	0x000000a0
        /*04a4*/ 	.short	0x0106
        /*04a6*/ 	.byte	0x05
	.zero		1


	//   ....[58]....
        /*04a8*/ 	.word	0x00002ee0
        /*04ac*/ 	.word	0x000000ff
        /*04b0*/ 	.word	0x000000a0
        /*04b4*/ 	.short	0x010a
        /*04b6*/ 	.byte	0x05
	.zero		1


	//   ....[59]....
        /*04b8*/ 	.word	0x00002f70
        /*04bc*/ 	.word	0x000000ff
        /*04c0*/ 	.word	0x000000a0
        /*04c4*/ 	.short	0x0106
        /*04c6*/ 	.byte	0x04
	.zero		1


	//   ....[60]....
        /*04c8*/ 	.word	0x00002fb0
        /*04cc*/ 	.word	0x00000000
        /*04d0*/ 	.word	0x000000a0
        /*04d4*/ 	.short	0x010a
        /*04d6*/ 	.byte	0xff
	.zero		1


	//   ....[61]....
        /*04d8*/ 	.word	0x000031f0
        /*04dc*/ 	.word	0x000000ff
        /*04e0*/ 	.word	0x00000008
        /*04e4*/ 	.short	0x010a
        /*04e6*/ 	.byte	0x06
	.zero		1


	//   ....[62]....
        /*04e8*/ 	.word	0x00003210
        /*04ec*/ 	.word	0x000000ff
        /*04f0*/ 	.word	0x00000008
        /*04f4*/ 	.short	0x010a
        /*04f6*/ 	.byte	0x06
	.zero		1


	//   ....[63]....
        /*04f8*/ 	.word	0x000033a0
        /*04fc*/ 	.word	0x000000ff
        /*0500*/ 	.word	0x00000008
        /*0504*/ 	.short	0x010a
        /*0506*/ 	.byte	0x06
	.zero		1


	//   ....[64]....
        /*0508*/ 	.word	0x000033c0
        /*050c*/ 	.word	0x000000ff
        /*0510*/ 	.word	0x00000008
        /*0514*/ 	.short	0x010a
        /*0516*/ 	.byte	0x06
	.zero		1


	//   ....[65]....
        /*0518*/ 	.word	0x00003480
        /*051c*/ 	.word	0x000000ff
        /*0520*/ 	.word	0x00000000
        /*0524*/ 	.short	0x0101
        /*0526*/ 	.byte	0x07
	.zero		1


	//   ....[66]....
        /*0528*/ 	.word	0x00003840
        /*052c*/ 	.word	0x00000000
        /*0530*/ 	.word	0x00000090
        /*0534*/ 	.short	0x010a
        /*0536*/ 	.byte	0xff
	.zero		1


	//   ....[67]....
        /*0538*/ 	.word	0x00003900
        /*053c*/ 	.word	0x00000000
        /*0540*/ 	.word	0x00000000
        /*0544*/ 	.short	0x0101
        /*0546*/ 	.byte	0xff
	.zero		1


	//   ....[68]....
        /*0548*/ 	.word	0x000039b0
        /*054c*/ 	.word	0x000000ff
        /*0550*/ 	.word	0x00000000
        /*0554*/ 	.short	0x010a
        /*0556*/ 	.byte	0x09
	.zero		1


	//   ....[69]....
        /*0558*/ 	.word	0x000039d0
        /*055c*/ 	.word	0x000000ff
        /*0560*/ 	.word	0x000000d0
        /*0564*/ 	.short	0x010a
        /*0566*/ 	.byte	0x08
	.zero		1


	//   ....[70]....
        /*0568*/ 	.word	0x00003a80
        /*056c*/ 	.word	0x000000ff
        /*0570*/ 	.word	0x00000000
        /*0574*/ 	.short	0x010a
        /*0576*/ 	.byte	0x0e
	.zero		1


	//   ....[71]....
        /*0578*/ 	.word	0x00003bb0
        /*057c*/ 	.word	0x000000ff
        /*0580*/ 	.word	0x00000000
        /*0584*/ 	.short	0x010a
        /*0586*/ 	.byte	0x26
	.zero		1


	//   ....[72]....
        /*0588*/ 	.word	0x00003ff0
        /*058c*/ 	.word	0x000000ff
        /*0590*/ 	.word	0x00000000
        /*0594*/ 	.short	0x010a
        /*0596*/ 	.byte	0x08
	.zero		1


	//   ....[73]....
        /*0598*/ 	.word	0x00004080
        /*059c*/ 	.word	0x000000ff
        /*05a0*/ 	.word	0x00000000
        /*05a4*/ 	.short	0x010a
        /*05a6*/ 	.byte	0x08
	.zero		1


	//   ....[74]....
        /*05a8*/ 	.word	0x00004110
        /*05ac*/ 	.word	0x000000ff
        /*05b0*/ 	.word	0x00000000
        /*05b4*/ 	.short	0x010a
        /*05b6*/ 	.byte	0x08
	.zero		1


	//   ....[75]....
        /*05b8*/ 	.word	0x000041b0
        /*05bc*/ 	.word	0x00000000
        /*05c0*/ 	.word	0x00000000
        /*05c4*/ 	.short	0x010a
        /*05c6*/ 	.byte	0xff
	.zero		1


	//   ....[76]....
        /*05c8*/ 	.word	0x000041f0
        /*05cc*/ 	.word	0x00000000
        /*05d0*/ 	.word	0x00000000
        /*05d4*/ 	.short	0x010a
        /*05d6*/ 	.byte	0xff
	.zero		1


	//   ....[77]....
        /*05d8*/ 	.word	0x00004260
        /*05dc*/ 	.word	0x000000ff
        /*05e0*/ 	.word	0x00000000
        /*05e4*/ 	.short	0x0101
        /*05e6*/ 	.byte	0x05
	.zero		1


	//   ....[78]....
        /*05e8*/ 	.word	0x000042a0
        /*05ec*/ 	.word	0x000000ff
        /*05f0*/ 	.word	0x00000110
        /*05f4*/ 	.short	0x010a
        /*05f6*/ 	.byte	0x07
	.zero		1


	//   ....[79]....
        /*05f8*/ 	.word	0x000042f0
        /*05fc*/ 	.word	0x000000ff
        /*0600*/ 	.word	0x00000000
        /*0604*/ 	.short	0x0101
        /*0606*/ 	.byte	0x05
	.zero		1


	//   ....[80]....
        /*0608*/ 	.word	0x00004720
        /*060c*/ 	.word	0x00000000
        /*0610*/ 	.word	0x00000090
        /*0614*/ 	.short	0x010a
        /*0616*/ 	.byte	0xff
	.zero		1


	//   ....[81]....
        /*0618*/ 	.word	0x000047e0
        /*061c*/ 	.word	0x00000000
        /*0620*/ 	.word	0x00000000
        /*0624*/ 	.short	0x0101
        /*0626*/ 	.byte	0xff
	.zero		1


	//   ....[82]....
        /*0628*/ 	.word	0x00004b00
        /*062c*/ 	.word	0x000000ff
        /*0630*/ 	.word	0x00000088
        /*0634*/ 	.short	0x010a
        /*0636*/ 	.byte	0x06
	.zero		1


	//   ....[83]....
        /*0638*/ 	.word	0x00004cf0
        /*063c*/ 	.word	0x000000ff
        /*0640*/ 	.word	0x00000070
        /*0644*/ 	.short	0x010a
        /*0646*/ 	.byte	0x06
	.zero		1


	//   ....[84]....
        /*0648*/ 	.word	0x00004f50
        /*064c*/ 	.word	0x000000ff
        /*0650*/ 	.word	0x00000060
        /*0654*/ 	.short	0x010b
        /*0656*/ 	.byte	0x06
	.zero		1


	//   ....[85]....
        /*0658*/ 	.word	0x00004fc0
        /*065c*/ 	.word	0x000000ff
        /*0660*/ 	.word	0x00000000
        /*0664*/ 	.short	0x0101
        /*0666*/ 	.byte	0x0e
	.zero		1


	//   ....[86]....
        /*0668*/ 	.word	0x00005000
        /*066c*/ 	.word	0x000000ff
        /*0670*/ 	.word	0x00000078
        /*0674*/ 	.short	0x010a
        /*0676*/ 	.byte	0x06
	.zero		1


	//   ....[87]....
        /*0678*/ 	.word	0x00005230
        /*067c*/ 	.word	0x000000ff
        /*0680*/ 	.word	0x00000068
        /*0684*/ 	.short	0x010b
        /*0686*/ 	.byte	0x06
	.zero		1


	//   ....[88]....
        /*0688*/ 	.word	0x00005250
        /*068c*/ 	.word	0x000000ff
        /*0690*/ 	.word	0x00000000
        /*0694*/ 	.short	0x0101
        /*0696*/ 	.byte	0x0d
	.zero		1


	//   ....[89]....
        /*0698*/ 	.word	0x00005280
        /*069c*/ 	.word	0x000000ff
        /*06a0*/ 	.word	0x00000070
        /*06a4*/ 	.short	0x010a
        /*06a6*/ 	.byte	0x06
	.zero		1


	//   ....[90]....
        /*06a8*/ 	.word	0x000052c0
        /*06ac*/ 	.word	0x00000000
        /*06b0*/ 	.word	0x00000078
        /*06b4*/ 	.short	0x010a
        /*06b6*/ 	.byte	0xff
	.zero		1


	//   ....[91]....
        /*06b8*/ 	.word	0x000055f0
        /*06bc*/ 	.word	0x00000000
        /*06c0*/ 	.word	0x00000090
        /*06c4*/ 	.short	0x010a
        /*06c6*/ 	.byte	0xff
	.zero		1


	//   ....[92]....
        /*06c8*/ 	.word	0x00005700
        /*06cc*/ 	.word	0x00000000
        /*06d0*/ 	.word	0x00000000
        /*06d4*/ 	.short	0x0101
        /*06d6*/ 	.byte	0xff
	.zero		1


	//   ....[93]....
        /*06d8*/ 	.word	0x00006110
        /*06dc*/ 	.word	0x00000003
        /*06e0*/ 	.word	0x00000060
        /*06e4*/ 	.short	0x010a
        /*06e6*/ 	.byte	0xff
	.zero		1


	//   ....[94]....
        /*06e8*/ 	.word	0x00006160
        /*06ec*/ 	.word	0x0000006f
        /*06f0*/ 	.word	0x000000b0
        /*06f4*/ 	.short	0x010a
        /*06f6*/ 	.byte	0xff
	.zero		1


	//   ....[95]....
        /*06f8*/ 	.word	0x00006290
        /*06fc*/ 	.word	0x00000003
        /*0700*/ 	.word	0x00000060
        /*0704*/ 	.short	0x010a
        /*0706*/ 	.byte	0xff
	.zero		1


	//   ....[96]....
        /*0708*/ 	.word	0x000063d0
        /*070c*/ 	.word	0x00000000
        /*0710*/ 	.word	0x00000000
        /*0714*/ 	.short	0x0101
        /*0716*/ 	.byte	0xff
	.zero		1


	//   ....[97]....
        /*0718*/ 	.word	0x00006430
        /*071c*/ 	.word	0x0000006f
        /*0720*/ 	.word	0x000000b0
        /*0724*/ 	.short	0x010a
        /*0726*/ 	.byte	0xff
	.zero		1


	//   ....[98]....
        /*0728*/ 	.word	0x00006fd0
        /*072c*/ 	.word	0x0000007d
        /*0730*/ 	.word	0x00000060
        /*0734*/ 	.short	0x010a
        /*0736*/ 	.byte	0xff
	.zero		1


	//   ....[99]....
        /*0738*/ 	.word	0x00007090
        /*073c*/ 	.word	0x0000007d
        /*0740*/ 	.word	0x00000060
        /*0744*/ 	.short	0x010a
        /*0746*/ 	.byte	0xff
	.zero		1


	//   ....[100]....
        /*0748*/ 	.word	0x000071d0
        /*074c*/ 	.word	0x00000002
        /*0750*/ 	.word	0x00000000
        /*0754*/ 	.short	0x0101
        /*0756*/ 	.byte	0xff
	.zero		1


	//   ....[101]....
        /*0758*/ 	.word	0x000074b0
        /*075c*/ 	.word	0x0000006f
        /*0760*/ 	.word	0x00000000
        /*0764*/ 	.short	0x0101
        /*0766*/ 	.byte	0xff
	.zero		1


	//   ....[102]....
        /*0768*/ 	.word	0x00007e60
        /*076c*/ 	.word	0x00000003
        /*0770*/ 	.word	0x00000100
        /*0774*/ 	.short	0x010a
        /*0776*/ 	.byte	0xff
	.zero		1


	//   ....[103]....
        /*0778*/ 	.word	0x00007ec0
        /*077c*/ 	.word	0x00000002
        /*0780*/ 	.word	0x00000030
        /*0784*/ 	.short	0x010a
        /*0786*/ 	.byte	0xff
	.zero		1


	//   ....[104]....
        /*0788*/ 	.word	0x00007f20
        /*078c*/ 	.word	0x00000002
        /*0790*/ 	.word	0x00000030
        /*0794*/ 	.short	0x010a
        /*0796*/ 	.byte	0xff
	.zero		1


	//   ....[105]....
        /*0798*/ 	.word	0x00007f70
        /*079c*/ 	.word	0x00000002
        /*07a0*/ 	.word	0x00000090
        /*07a4*/ 	.short	0x010a
        /*07a6*/ 	.byte	0xff
	.zero		1


	//   ....[106]....
        /*07a8*/ 	.word	0x00007fd0
        /*07ac*/ 	.word	0x00000000
        /*07b0*/ 	.word	0x00000000
        /*07b4*/ 	.short	0x010a
        /*07b6*/ 	.byte	0xff
	.zero		1


	//   ....[107]....
        /*07b8*/ 	.word	0x00008030
        /*07bc*/ 	.word	0x00000000
        /*07c0*/ 	.word	0x00000000
        /*07c4*/ 	.short	0x010a
        /*07c6*/ 	.byte	0xff
	.zero		1


	//   ....[108]....
        /*07c8*/ 	.word	0x00008090
        /*07cc*/ 	.word	0x00000000
        /*07d0*/ 	.word	0x00000000
        /*07d4*/ 	.short	0x010a
        /*07d6*/ 	.byte	0xff
	.zero		1


	//   ....[109]....
        /*07d8*/ 	.word	0x000080f0
        /*07dc*/ 	.word	0x00000000
        /*07e0*/ 	.word	0x00000000
        /*07e4*/ 	.short	0x010a
        /*07e6*/ 	.byte	0xff
	.zero		1


	//   ....[110]....
        /*07e8*/ 	.word	0x00008150
        /*07ec*/ 	.word	0x00000000
        /*07f0*/ 	.word	0x00000000
        /*07f4*/ 	.short	0x010a
        /*07f6*/ 	.byte	0xff
	.zero		1


	//   ....[111]....
        /*07f8*/ 	.word	0x000081a0
        /*07fc*/ 	.word	0x00000000
        /*0800*/ 	.word	0x000000f0
        /*0804*/ 	.short	0x010a
        /*0806*/ 	.byte	0xff
	.zero		1


	//   ....[112]....
        /*0808*/ 	.word	0x00008200
        /*080c*/ 	.word	0x00000000
        /*0810*/ 	.word	0x000000a0
        /*0814*/ 	.short	0x010a
        /*0816*/ 	.byte	0xff
	.zero		1


	//   ....[113]....
        /*0818*/ 	.word	0x00008250
        /*081c*/ 	.word	0x00000000
        /*0820*/ 	.word	0x00000090
        /*0824*/ 	.short	0x010a
        /*0826*/ 	.byte	0xff
	.zero		1


	//   ....[114]....
        /*0828*/ 	.word	0x000082b0
        /*082c*/ 	.word	0x00000000
        /*0830*/ 	.word	0x000000a0
        /*0834*/ 	.short	0x010a
        /*0836*/ 	.byte	0xff
	.zero		1


	//   ....[115]....
        /*0838*/ 	.word	0x00008310
        /*083c*/ 	.word	0x00000004
        /*0840*/ 	.word	0x00000008
        /*0844*/ 	.short	0x010a
        /*0846*/ 	.byte	0xff
	.zero		1


	//   ....[116]....
        /*0848*/ 	.word	0x000083f0
        /*084c*/ 	.word	0x00000002
        /*0850*/ 	.word	0x00000008
        /*0854*/ 	.short	0x010a
        /*0856*/ 	.byte	0xff
	.zero		1


	//   ....[117]....
        /*0858*/ 	.word	0x00008440
        /*085c*/ 	.word	0x00000000
        /*0860*/ 	.word	0x00000090
        /*0864*/ 	.short	0x010a
        /*0866*/ 	.byte	0xff
	.zero		1


	//   ....[118]....
        /*0868*/ 	.word	0x000084a0
        /*086c*/ 	.word	0x00000000
        /*0870*/ 	.word	0x000000d0
        /*0874*/ 	.short	0x010a
        /*0876*/ 	.byte	0xff
	.zero		1


	//   ....[119]....
        /*0878*/ 	.word	0x00008500
        /*087c*/ 	.word	0x00000000
        /*0880*/ 	.word	0x00000000
        /*0884*/ 	.short	0x010a
        /*0886*/ 	.byte	0xff
	.zero		1


	//   ....[120]....
        /*0888*/ 	.word	0x00008560
        /*088c*/ 	.word	0x00000000
        /*0890*/ 	.word	0x00000000
        /*0894*/ 	.short	0x010a
        /*0896*/ 	.byte	0xff
	.zero		1


	//   ....[121]....
        /*0898*/ 	.word	0x000085c0
        /*089c*/ 	.word	0x00000000
        /*08a0*/ 	.word	0x00000000
        /*08a4*/ 	.short	0x010a
        /*08a6*/ 	.byte	0xff
	.zero		1


	//   ....[122]....
        /*08a8*/ 	.word	0x00008620
        /*08ac*/ 	.word	0x00000000
        /*08b0*/ 	.word	0x00000000
        /*08b4*/ 	.short	0x010a
        /*08b6*/ 	.byte	0xff
	.zero		1


	//   ....[123]....
        /*08b8*/ 	.word	0x00008680
        /*08bc*/ 	.word	0x00000000
        /*08c0*/ 	.word	0x00000110
        /*08c4*/ 	.short	0x010a
        /*08c6*/ 	.byte	0xff
	.zero		1


	//   ....[124]....
        /*08c8*/ 	.word	0x000086d0
        /*08cc*/ 	.word	0x00000000
        /*08d0*/ 	.word	0x00000090
        /*08d4*/ 	.short	0x010a
        /*08d6*/ 	.byte	0xff
	.zero		1


	//   ....[125]....
        /*08d8*/ 	.word	0x00008730
        /*08dc*/ 	.word	0x00000000
        /*08e0*/ 	.word	0x00000088
        /*08e4*/ 	.short	0x010a
        /*08e6*/ 	.byte	0xff
	.zero		1


	//   ....[126]....
        /*08e8*/ 	.word	0x00008790
        /*08ec*/ 	.word	0x00000003
        /*08f0*/ 	.word	0x00000070
        /*08f4*/ 	.short	0x010a
        /*08f6*/ 	.byte	0xff
	.zero		1


	//   ....[127]....
        /*08f8*/ 	.word	0x000087f0
        /*08fc*/ 	.word	0x00000003
        /*0900*/ 	.word	0x00000078
        /*0904*/ 	.short	0x010a
        /*0906*/ 	.byte	0xff
	.zero		1


	//   ....[128]....
        /*0908*/ 	.word	0x00008850
        /*090c*/ 	.word	0x00000000
        /*0910*/ 	.word	0x00000070
        /*0914*/ 	.short	0x010a
        /*0916*/ 	.byte	0xff
	.zero		1


	//   ....[129]....
        /*0918*/ 	.word	0x000088a0
        /*091c*/ 	.word	0x00000000
        /*0920*/ 	.word	0x00000090
        /*0924*/ 	.short	0x010a
        /*0926*/ 	.byte	0xff
	.zero		1


	//   ....[130]....
        /*0928*/ 	.word	0x000088f0
        /*092c*/ 	.word	0x00000003
        /*0930*/ 	.word	0x00000060
        /*0934*/ 	.short	0x010a
        /*0936*/ 	.byte	0xff
	.zero		1


	//   ....[131]....
        /*0938*/ 	.word	0x00008940
        /*093c*/ 	.word	0x0000006f
        /*0940*/ 	.word	0x000000b0
        /*0944*/ 	.short	0x010a
        /*0946*/ 	.byte	0xff
	.zero		1


	//   ....[132]....
        /*0948*/ 	.word	0x00008990
        /*094c*/ 	.word	0x0000007d
        /*0950*/ 	.word	0x00000060
        /*0954*/ 	.short	0x010a
        /*0956*/ 	.byte	0xff
	.zero		1


	//----- nvinfo : EIATTR_NUM_MBARRIERS
	.align		4
.L_47:
        /*0958*/ 	.byte	0x03, 0x38
        /*095a*/ 	.short	0x0023


	//----- nvinfo : EIATTR_EXIT_INSTR_OFFSETS
	.align		4
        /*095c*/ 	.byte	0x04, 0x1c
        /*095e*/ 	.short	(.L_49 - .L_48)


	//   ....[0]....
.L_48:
        /*0960*/ 	.word	0x00002a80


	//   ....[1]....
        /*0964*/ 	.word	0x00002f80


	//   ....[2]....
        /*0968*/ 	.word	0x00002fe0


	//   ....[3]....
        /*096c*/ 	.word	0x00004520


	//   ....[4]....
        /*0970*/ 	.word	0x000052f0


	//   ....[5]....
        /*0974*/ 	.word	0x00005330


	//   ....[6]....
        /*0978*/ 	.word	0x00007e50


	//----- nvinfo : EIATTR_MAX_THREADS
	.align		4
.L_49:
        /*097c*/ 	.byte	0x04, 0x05
        /*097e*/ 	.short	(.L_51 - .L_50)
.L_50:
        /*0980*/ 	.word	0x00000100
        /*0984*/ 	.word	0x00000001
        /*0988*/ 	.word	0x00000001


	//----- nvinfo : EIATTR_CRS_STACK_SIZE
	.align		4
.L_51:
        /*098c*/ 	.byte	0x04, 0x1e
        /*098e*/ 	.short	(.L_53 - .L_52)
.L_52:
        /*0990*/ 	.word	0x00000000


	//----- nvinfo : EIATTR_CBANK_PARAM_SIZE
	.align		4
.L_53:
        /*0994*/ 	.byte	0x03, 0x19
        /*0996*/ 	.short	0x0800


	//----- nvinfo : EIATTR_PARAM_CBANK
	.align		4
        /*0998*/ 	.byte	0x04, 0x0a
        /*099a*/ 	.short	(.L_55 - .L_54)
	.align		4
.L_54:
        /*099c*/ 	.word	index@(.nv.constant0._ZN7cutlass13device_kernelINS_4gemm6kernel13GemmUniversalIN4cute5tupleIJiiiiEEENS1_10collective13CollectiveMmaINS1_35MainloopSm100TmaUmmaWarpSpecializedILi6ELi2ELi4ENS5_IJNS4_1CILi2EEENSA_ILi1EEESC_EEEEENS5_IJNSA_ILi128EEESF_NSA_ILi256EEEEEENS_12float_e4m3_tENS5_IJlSC_lEEESI_SJ_NS4_8TiledMMAINS4_8MMA_AtomIJNS4_10MMA_TraitsINS4_25SM100_MMA_F8F6F4_2x1SM_SSEJSI_SI_fSF_SF_NS4_17integral_constantINS4_4UMMA5MajorELSQ_0EEESR_NSO_INSP_7ScaleInELSS_0EEEST_EEEEEENS4_6LayoutINS5_IJSC_SC_SC_EEENS5_IJNSA_ILi0EEESY_SY_EEEEENS5_IJNS4_10UnderscoreES11_S11_EEEEENS4_18SM100_TMA_2SM_LOADENS4_14ComposedLayoutINS4_7SwizzleILi3ELi4ELi3EEENS4_18smem_ptr_flag_bitsILi8EEENSW_INS5_IJNSA_ILi8EEESF_EEENS5_IJSF_SC_EEEEEEEvNS4_8identityES14_S1E_vS1F_EENS_8epilogue10collective18CollectiveEpilogueINS1H_23Sm100TmaWarpSpecializedILi2ELi2ELi32ELb0ELb0EEEJNS5_IJNSA_ILi64EEESF_SG_EEENS5_IJNSW_IS1M_SC_EENSW_INS5_IJNSA_ILi32EEESB_EEENS5_IJSC_S1M_EEEEEEEESI_SJ_SI_SJ_NS1H_6fusion15FusionCallbacksIS1L_NS1U_17LinearCombinationISI_fSI_fLNS_15FloatRoundStyleE2EEES1N_S1T_JEEENS4_5SM1004TMEM4LOAD26SM100_TMEM_LOAD_32dp32b32xENS4_13SM90_TMA_LOADENS15_INS16_ILi1ELi4ELi3EEES19_NSW_INS5_IJS1A_S1P_EEENS5_IJS1P_SC_EEEEEEENS4_39AutoVectorizingCopyWithAssumedAlignmentILi128EEENS4_14SM90_TMA_STOREES29_S2B_S2B_EEEvvEEEEvNT_6ParamsE)
        /*09a0*/ 	.short	0x0380
        /*09a2*/ 	.short	0x0800


	//----- nvinfo : EIATTR_SW_WAR
	.align		4
.L_55:
        /*09a4*/ 	.byte	0x04, 0x36
        /*09a6*/ 	.short	(.L_57 - .L_56)
.L_56:
        /*09a8*/ 	.word	0x00000008
.L_57:


//--------------------- .nv.callgraph             --------------------------
	.section	.nv.callgraph,"",@"SHT_CUDA_CALLGRAPH"
	.align	4
	.sectionentsize	8
	.align		4
        /*0000*/ 	.word	0x00000000
	.align		4
        /*0004*/ 	.word	0xffffffff
	.align		4
        /*0008*/ 	.word	index@(_ZN7cutlass13device_kernelINS_4gemm6kernel13GemmUniversalIN4cute5tupleIJiiiiEEENS1_10collective13CollectiveMmaINS1_35MainloopSm100TmaUmmaWarpSpecializedILi6ELi2ELi4ENS5_IJNS4_1CILi2EEENSA_ILi1EEESC_EEEEENS5_IJNSA_ILi128EEESF_NSA_ILi256EEEEEENS_12float_e4m3_tENS5_IJlSC_lEEESI_SJ_NS4_8TiledMMAINS4_8MMA_AtomIJNS4_10MMA_TraitsINS4_25SM100_MMA_F8F6F4_2x1SM_SSEJSI_SI_fSF_SF_NS4_17integral_constantINS4_4UMMA5MajorELSQ_0EEESR_NSO_INSP_7ScaleInELSS_0EEEST_EEEEEENS4_6LayoutINS5_IJSC_SC_SC_EEENS5_IJNSA_ILi0EEESY_SY_EEEEENS5_IJNS4_10UnderscoreES11_S11_EEEEENS4_18SM100_TMA_2SM_LOADENS4_14ComposedLayoutINS4_7SwizzleILi3ELi4ELi3EEENS4_18smem_ptr_flag_bitsILi8EEENSW_INS5_IJNSA_ILi8EEESF_EEENS5_IJSF_SC_EEEEEEEvNS4_8identityES14_S1E_vS1F_EENS_8epilogue10collective18CollectiveEpilogueINS1H_23Sm100TmaWarpSpecializedILi2ELi2ELi32ELb0ELb0EEEJNS5_IJNSA_ILi64EEESF_SG_EEENS5_IJNSW_IS1M_SC_EENSW_INS5_IJNSA_ILi32EEESB_EEENS5_IJSC_S1M_EEEEEEEESI_SJ_SI_SJ_NS1H_6fusion15FusionCallbacksIS1L_NS1U_17LinearCombinationISI_fSI_fLNS_15FloatRoundStyleE2EEES1N_S1T_JEEENS4_5SM1004TMEM4LOAD26SM100_TMEM_LOAD_32dp32b32xENS4_13SM90_TMA_LOADENS15_INS16_ILi1ELi4ELi3EEES19_NSW_INS5_IJS1A_S1P_EEENS5_IJS1P_SC_EEEEEEENS4_39AutoVectorizingCopyWithAssumedAlignmentILi128EEENS4_14SM90_TMA_STOREES29_S2B_S2B_EEEvvEEEEvNT_6ParamsE)
	.align		4
        /*000c*/ 	.word	index@(__assertfail)
	.align		4
        /*0010*/ 	.word	0x00000000
	.align		4
        /*0014*/ 	.word	0xfffffffe
	.align		4
        /*0018*/ 	.word	0x00000000
	.align		4
        /*001c*/ 	.word	0xfffffffd
	.align		4
        /*0020*/ 	.word	0x00000000
	.align		4
        /*0024*/ 	.word	0xfffffffc


//--------------------- .nv.constant4             --------------------------
	.section	.nv.constant4,"a",@progbits
	.align	8
	.align		8
.nv.constant4:
        /*0000*/ 	.dword	__assertfail
	.align		8
        /*0008*/ 	.dword	__unnamed_1
	.align		8
        /*0010*/ 	.dword	__unnamed_2
	.align		8
        /*0018*/ 	.dword	_ZN40_INTERNAL_1c909f8f_4_k_cu_9d553f3d_326504cuda3std3__45__cpo5beginE
	.align		8
        /*0020*/ 	.dword	_ZN40_INTERNAL_1c909f8f_4_k_cu_9d553f3d_326504cuda3std3__45__cpo3endE
	.align		8
        /*0028*/ 	.dword	_ZN40_INTERNAL_1c909f8f_4_k_cu_9d553f3d_326504cuda3std3__45__cpo6cbeginE
	.align		8
        /*0030*/ 	.dword	_ZN40_INTERNAL_1c909f8f_4_k_cu_9d553f3d_326504cuda3std3__45__cpo4cendE
	.align		8
        /*0038*/ 	.dword	_ZN40_INTERNAL_1c909f8f_4_k_cu_9d553f3d_326504cuda3std3__442_GLOBAL__N__1c909f8f_4_k_cu_9d553f3d_326506ignoreE
	.align		8
        /*0040*/ 	.dword	_ZN40_INTERNAL_1c909f8f_4_k_cu_9d553f3d_326504cuda3std3__419piecewise_constructE
	.align		8
        /*0048*/ 	.dword	_ZN40_INTERNAL_1c909f8f_4_k_cu_9d553f3d_326504cuda3std3__48in_placeE
	.align		8
        /*0050*/ 	.dword	_ZN40_INTERNAL_1c909f8f_4_k_cu_9d553f3d_326504cuda3std6ranges3__45__cpo4swapE
	.align		8
        /*0058*/ 	.dword	_ZN40_INTERNAL_1c909f8f_4_k_cu_9d553f3d_326504cuda3std6ranges3__45__cpo9iter_moveE
	.align		8
        /*0060*/ 	.dword	_ZN40_INTERNAL_1c909f8f_4_k_cu_9d553f3d_326504cute7productE
	.align		8
        /*0068*/ 	.dword	_ZN40_INTERNAL_1c909f8f_4_k_cu_9d553f3d_326504cute1_E
	.align		8
        /*0070*/ 	.dword	$str$25
	.align		8
        /*0078*/ 	.dword	$str$26
	.align		8
        /*0080*/ 	.dword	$str$27
	.align		8
        /*0088*/ 	.dword	$str$28


//--------------------- .text._ZN7cutlass13device_kernelINS_4gemm6kernel13GemmUniversalIN4cute5tupleIJiiiiEEENS1_10collective13CollectiveMmaINS1_35MainloopSm100TmaUmmaWarpSpecializedILi6ELi2ELi4ENS5_IJNS4_1CILi2EEENSA_ILi1EEESC_EEEEENS5_IJNSA_ILi128EEESF_NSA_ILi256EEEEEENS_12float_e4m3_tENS5_IJlSC_lEEESI_SJ_NS4_8TiledMMAINS4_8MMA_AtomIJNS4_10MMA_TraitsINS4_25SM100_MMA_F8F6F4_2x1SM_SSEJSI_SI_fSF_SF_NS4_17integral_constantINS4_4UMMA5MajorELSQ_0EEESR_NSO_INSP_7ScaleInELSS_0EEEST_EEEEEENS4_6LayoutINS5_IJSC_SC_SC_EEENS5_IJNSA_ILi0EEESY_SY_EEEEENS5_IJNS4_10UnderscoreES11_S11_EEEEENS4_18SM100_TMA_2SM_LOADENS4_14ComposedLayoutINS4_7SwizzleILi3ELi4ELi3EEENS4_18smem_ptr_flag_bitsILi8EEENSW_INS5_IJNSA_ILi8EEESF_EEENS5_IJSF_SC_EEEEEEEvNS4_8identityES14_S1E_vS1F_EENS_8epilogue10collective18CollectiveEpilogueINS1H_23Sm100TmaWarpSpecializedILi2ELi2ELi32ELb0ELb0EEEJNS5_IJNSA_ILi64EEESF_SG_EEENS5_IJNSW_IS1M_SC_EENSW_INS5_IJNSA_ILi32EEESB_EEENS5_IJSC_S1M_EEEEEEEESI_SJ_SI_SJ_NS1H_6fusion15FusionCallbacksIS1L_NS1U_17LinearCombinationISI_fSI_fLNS_15FloatRoundStyleE2EEES1N_S1T_JEEENS4_5SM1004TMEM4LOAD26SM100_TMEM_LOAD_32dp32b32xENS4_13SM90_TMA_LOADENS15_INS16_ILi1ELi4ELi3EEES19_NSW_INS5_IJS1A_S1P_EEENS5_IJS1P_SC_EEEEEEENS4_39AutoVectorizingCopyWithAssumedAlignmentILi128EEENS4_14SM90_TMA_STOREES29_S2B_S2B_EEEvvEEEEvNT_6ParamsE --------------------------
	.section	.text._ZN7cutlass13device_kernelINS_4gemm6kernel13GemmUniversalIN4cute5tupleIJiiiiEEENS1_10collective13CollectiveMmaINS1_35MainloopSm100TmaUmmaWarpSpecializedILi6ELi2ELi4ENS5_IJNS4_1CILi2EEENSA_ILi1EEESC_EEEEENS5_IJNSA_ILi128EEESF_NSA_ILi256EEEEEENS_12float_e4m3_tENS5_IJlSC_lEEESI_SJ_NS4_8TiledMMAINS4_8MMA_AtomIJNS4_10MMA_TraitsINS4_25SM100_MMA_F8F6F4_2x1SM_SSEJSI_SI_fSF_SF_NS4_17integral_constantINS4_4UMMA5MajorELSQ_0EEESR_NSO_INSP_7ScaleInELSS_0EEEST_EEEEEENS4_6LayoutINS5_IJSC_SC_SC_EEENS5_IJNSA_ILi0EEESY_SY_EEEEENS5_IJNS4_10UnderscoreES11_S11_EEEEENS4_18SM100_TMA_2SM_LOADENS4_14ComposedLayoutINS4_7SwizzleILi3ELi4ELi3EEENS4_18smem_ptr_flag_bitsILi8EEENSW_INS5_IJNSA_ILi8EEESF_EEENS5_IJSF_SC_EEEEEEEvNS4_8identityES14_S1E_vS1F_EENS_8epilogue10collective18CollectiveEpilogueINS1H_23Sm100TmaWarpSpecializedILi2ELi2ELi32ELb0ELb0EEEJNS5_IJNSA_ILi64EEESF_SG_EEENS5_IJNSW_IS1M_SC_EENSW_INS5_IJNSA_ILi32EEESB_EEENS5_IJSC_S1M_EEEEEEEESI_SJ_SI_SJ_NS1H_6fusion15FusionCallbacksIS1L_NS1U_17LinearCombinationISI_fSI_fLNS_15FloatRoundStyleE2EEES1N_S1T_JEEENS4_5SM1004TMEM4LOAD26SM100_TMEM_LOAD_32dp32b32xENS4_13SM90_TMA_LOADENS15_INS16_ILi1ELi4ELi3EEES19_NSW_INS5_IJS1A_S1P_EEENS5_IJS1P_SC_EEEEEEENS4_39AutoVectorizingCopyWithAssumedAlignmentILi128EEENS4_14SM90_TMA_STOREES29_S2B_S2B_EEEvvEEEEvNT_6ParamsE,"ax",@progbits
	.align	128
.text._ZN7cutlass13device_kernelINS_4gemm6kernel13GemmUniversalIN4cute5tupleIJiiiiEEENS1_10collective13CollectiveMmaINS1_35MainloopSm100TmaUmmaWarpSpecializedILi6ELi2ELi4ENS5_IJNS4_1CILi2EEENSA_ILi1EEESC_EEEEENS5_IJNSA_ILi128EEESF_NSA_ILi256EEEEEENS_12float_e4m3_tENS5_IJlSC_lEEESI_SJ_NS4_8TiledMMAINS4_8MMA_AtomIJNS4_10MMA_TraitsINS4_25SM100_MMA_F8F6F4_2x1SM_SSEJSI_SI_fSF_SF_NS4_17integral_constantINS4_4UMMA5MajorELSQ_0EEESR_NSO_INSP_7ScaleInELSS_0EEEST_EEEEEENS4_6LayoutINS5_IJSC_SC_SC_EEENS5_IJNSA_ILi0EEESY_SY_EEEEENS5_IJNS4_10UnderscoreES11_S11_EEEEENS4_18SM100_TMA_2SM_LOADENS4_14ComposedLayoutINS4_7SwizzleILi3ELi4ELi3EEENS4_18smem_ptr_flag_bitsILi8EEENSW_INS5_IJNSA_ILi8EEESF_EEENS5_IJSF_SC_EEEEEEEvNS4_8identityES14_S1E_vS1F_EENS_8epilogue10collective18CollectiveEpilogueINS1H_23Sm100TmaWarpSpecializedILi2ELi2ELi32ELb0ELb0EEEJNS5_IJNSA_ILi64EEESF_SG_EEENS5_IJNSW_IS1M_SC_EENSW_INS5_IJNSA_ILi32EEESB_EEENS5_IJSC_S1M_EEEEEEEESI_SJ_SI_SJ_NS1H_6fusion15FusionCallbacksIS1L_NS1U_17LinearCombinationISI_fSI_fLNS_15FloatRoundStyleE2EEES1N_S1T_JEEENS4_5SM1004TMEM4LOAD26SM100_TMEM_LOAD_32dp32b32xENS4_13SM90_TMA_LOADENS15_INS16_ILi1ELi4ELi3EEES19_NSW_INS5_IJS1A_S1P_EEENS5_IJS1P_SC_EEEEEEENS4_39AutoVectorizingCopyWithAssumedAlignmentILi128EEENS4_14SM90_TMA_STOREES29_S2B_S2B_EEEvvEEEEvNT_6ParamsE:
        .type           _ZN7cutlass13device_kernelINS_4gemm6kernel13GemmUniversalIN4cute5tupleIJiiiiEEENS1_10collective13CollectiveMmaINS1_35MainloopSm100TmaUmmaWarpSpecializedILi6ELi2ELi4ENS5_IJNS4_1CILi2EEENSA_ILi1EEESC_EEEEENS5_IJNSA_ILi128EEESF_NSA_ILi256EEEEEENS_12float_e4m3_tENS5_IJlSC_lEEESI_SJ_NS4_8TiledMMAINS4_8MMA_AtomIJNS4_10MMA_TraitsINS4_25SM100_MMA_F8F6F4_2x1SM_SSEJSI_SI_fSF_SF_NS4_17integral_constantINS4_4UMMA5MajorELSQ_0EEESR_NSO_INSP_7ScaleInELSS_0EEEST_EEEEEENS4_6LayoutINS5_IJSC_SC_SC_EEENS5_IJNSA_ILi0EEESY_SY_EEEEENS5_IJNS4_10UnderscoreES11_S11_EEEEENS4_18SM100_TMA_2SM_LOADENS4_14ComposedLayoutINS4_7SwizzleILi3ELi4ELi3EEENS4_18smem_ptr_flag_bitsILi8EEENSW_INS5_IJNSA_ILi8EEESF_EEENS5_IJSF_SC_EEEEEEEvNS4_8identityES14_S1E_vS1F_EENS_8epilogue10collective18CollectiveEpilogueINS1H_23Sm100TmaWarpSpecializedILi2ELi2ELi32ELb0ELb0EEEJNS5_IJNSA_ILi64EEESF_SG_EEENS5_IJNSW_IS1M_SC_EENSW_INS5_IJNSA_ILi32EEESB_EEENS5_IJSC_S1M_EEEEEEEESI_SJ_SI_SJ_NS1H_6fusion15FusionCallbacksIS1L_NS1U_17LinearCombinationISI_fSI_fLNS_15FloatRoundStyleE2EEES1N_S1T_JEEENS4_5SM1004TMEM4LOAD26SM100_TMEM_LOAD_32dp32b32xENS4_13SM90_TMA_LOADENS15_INS16_ILi1ELi4ELi3EEES19_NSW_INS5_IJS1A_S1P_EEENS5_IJS1P_SC_EEEEEEENS4_39AutoVectorizingCopyWithAssumedAlignmentILi128EEENS4_14SM90_TMA_STOREES29_S2B_S2B_EEEvvEEEEvNT_6ParamsE,@function
        .size           _ZN7cutlass13device_kernelINS_4gemm6kernel13GemmUniversalIN4cute5tupleIJiiiiEEENS1_10collective13CollectiveMmaINS1_35MainloopSm100TmaUmmaWarpSpecializedILi6ELi2ELi4ENS5_IJNS4_1CILi2EEENSA_ILi1EEESC_EEEEENS5_IJNSA_ILi128EEESF_NSA_ILi256EEEEEENS_12float_e4m3_tENS5_IJlSC_lEEESI_SJ_NS4_8TiledMMAINS4_8MMA_AtomIJNS4_10MMA_TraitsINS4_25SM100_MMA_F8F6F4_2x1SM_SSEJSI_SI_fSF_SF_NS4_17integral_constantINS4_4UMMA5MajorELSQ_0EEESR_NSO_INSP_7ScaleInELSS_0EEEST_EEEEEENS4_6LayoutINS5_IJSC_SC_SC_EEENS5_IJNSA_ILi0EEESY_SY_EEEEENS5_IJNS4_10UnderscoreES11_S11_EEEEENS4_18SM100_TMA_2SM_LOADENS4_14ComposedLayoutINS4_7SwizzleILi3ELi4ELi3EEENS4_18smem_ptr_flag_bitsILi8EEENSW_INS5_IJNSA_ILi8EEESF_EEENS5_IJSF_SC_EEEEEEEvNS4_8identityES14_S1E_vS1F_EENS_8epilogue10collective18CollectiveEpilogueINS1H_23Sm100TmaWarpSpecializedILi2ELi2ELi32ELb0ELb0EEEJNS5_IJNSA_ILi64EEESF_SG_EEENS5_IJNSW_IS1M_SC_EENSW_INS5_IJNSA_ILi32EEESB_EEENS5_IJSC_S1M_EEEEEEEESI_SJ_SI_SJ_NS1H_6fusion15FusionCallbacksIS1L_NS1U_17LinearCombinationISI_fSI_fLNS_15FloatRoundStyleE2EEES1N_S1T_JEEENS4_5SM1004TMEM4LOAD26SM100_TMEM_LOAD_32dp32b32xENS4_13SM90_TMA_LOADENS15_INS16_ILi1ELi4ELi3EEES19_NSW_INS5_IJS1A_S1P_EEENS5_IJS1P_SC_EEEEEEENS4_39AutoVectorizingCopyWithAssumedAlignmentILi128EEENS4_14SM90_TMA_STOREES29_S2B_S2B_EEEvvEEEEvNT_6ParamsE,(.L_x_169 - _ZN7cutlass13device_kernelINS_4gemm6kernel13GemmUniversalIN4cute5tupleIJiiiiEEENS1_10collective13CollectiveMmaINS1_35MainloopSm100TmaUmmaWarpSpecializedILi6ELi2ELi4ENS5_IJNS4_1CILi2EEENSA_ILi1EEESC_EEEEENS5_IJNSA_ILi128EEESF_NSA_ILi256EEEEEENS_12float_e4m3_tENS5_IJlSC_lEEESI_SJ_NS4_8TiledMMAINS4_8MMA_AtomIJNS4_10MMA_TraitsINS4_25SM100_MMA_F8F6F4_2x1SM_SSEJSI_SI_fSF_SF_NS4_17integral_constantINS4_4UMMA5MajorELSQ_0EEESR_NSO_INSP_7ScaleInELSS_0EEEST_EEEEEENS4_6LayoutINS5_IJSC_SC_SC_EEENS5_IJNSA_ILi0EEESY_SY_EEEEENS5_IJNS4_10UnderscoreES11_S11_EEEEENS4_18SM100_TMA_2SM_LOADENS4_14ComposedLayoutINS4_7SwizzleILi3ELi4ELi3EEENS4_18smem_ptr_flag_bitsILi8EEENSW_INS5_IJNSA_ILi8EEESF_EEENS5_IJSF_SC_EEEEEEEvNS4_8identityES14_S1E_vS1F_EENS_8epilogue10collective18CollectiveEpilogueINS1H_23Sm100TmaWarpSpecializedILi2ELi2ELi32ELb0ELb0EEEJNS5_IJNSA_ILi64EEESF_SG_EEENS5_IJNSW_IS1M_SC_EENSW_INS5_IJNSA_ILi32EEESB_EEENS5_IJSC_S1M_EEEEEEEESI_SJ_SI_SJ_NS1H_6fusion15FusionCallbacksIS1L_NS1U_17LinearCombinationISI_fSI_fLNS_15FloatRoundStyleE2EEES1N_S1T_JEEENS4_5SM1004TMEM4LOAD26SM100_TMEM_LOAD_32dp32b32xENS4_13SM90_TMA_LOADENS15_INS16_ILi1ELi4ELi3EEES19_NSW_INS5_IJS1A_S1P_EEENS5_IJS1P_SC_EEEEEEENS4_39AutoVectorizingCopyWithAssumedAlignmentILi128EEENS4_14SM90_TMA_STOREES29_S2B_S2B_EEEvvEEEEvNT_6ParamsE)
        .other          _ZN7cutlass13device_kernelINS_4gemm6kernel13GemmUniversalIN4cute5tupleIJiiiiEEENS1_10collective13CollectiveMmaINS1_35MainloopSm100TmaUmmaWarpSpecializedILi6ELi2ELi4ENS5_IJNS4_1CILi2EEENSA_ILi1EEESC_EEEEENS5_IJNSA_ILi128EEESF_NSA_ILi256EEEEEENS_12float_e4m3_tENS5_IJlSC_lEEESI_SJ_NS4_8TiledMMAINS4_8MMA_AtomIJNS4_10MMA_TraitsINS4_25SM100_MMA_F8F6F4_2x1SM_SSEJSI_SI_fSF_SF_NS4_17integral_constantINS4_4UMMA5MajorELSQ_0EEESR_NSO_INSP_7ScaleInELSS_0EEEST_EEEEEENS4_6LayoutINS5_IJSC_SC_SC_EEENS5_IJNSA_ILi0EEESY_SY_EEEEENS5_IJNS4_10UnderscoreES11_S11_EEEEENS4_18SM100_TMA_2SM_LOADENS4_14ComposedLayoutINS4_7SwizzleILi3ELi4ELi3EEENS4_18smem_ptr_flag_bitsILi8EEENSW_INS5_IJNSA_ILi8EEESF_EEENS5_IJSF_SC_EEEEEEEvNS4_8identityES14_S1E_vS1F_EENS_8epilogue10collective18CollectiveEpilogueINS1H_23Sm100TmaWarpSpecializedILi2ELi2ELi32ELb0ELb0EEEJNS5_IJNSA_ILi64EEESF_SG_EEENS5_IJNSW_IS1M_SC_EENSW_INS5_IJNSA_ILi32EEESB_EEENS5_IJSC_S1M_EEEEEEEESI_SJ_SI_SJ_NS1H_6fusion15FusionCallbacksIS1L_NS1U_17LinearCombinationISI_fSI_fLNS_15FloatRoundStyleE2EEES1N_S1T_JEEENS4_5SM1004TMEM4LOAD26SM100_TMEM_LOAD_32dp32b32xENS4_13SM90_TMA_LOADENS15_INS16_ILi1ELi4ELi3EEES19_NSW_INS5_IJS1A_S1P_EEENS5_IJS1P_SC_EEEEEEENS4_39AutoVectorizingCopyWithAssumedAlignmentILi128EEENS4_14SM90_TMA_STOREES29_S2B_S2B_EEEvvEEEEvNT_6ParamsE,@"STO_CUDA_ENTRY STV_DEFAULT"
_ZN7cutlass13device_kernelINS_4gemm6kernel13GemmUniversalIN4cute5tupleIJiiiiEEENS1_10collective13CollectiveMmaINS1_35MainloopSm100TmaUmmaWarpSpecializedILi6ELi2ELi4ENS5_IJNS4_1CILi2EEENSA_ILi1EEESC_EEEEENS5_IJNSA_ILi128EEESF_NSA_ILi256EEEEEENS_12float_e4m3_tENS5_IJlSC_lEEESI_SJ_NS4_8TiledMMAINS4_8MMA_AtomIJNS4_10MMA_TraitsINS4_25SM100_MMA_F8F6F4_2x1SM_SSEJSI_SI_fSF_SF_NS4_17integral_constantINS4_4UMMA5MajorELSQ_0EEESR_NSO_INSP_7ScaleInELSS_0EEEST_EEEEEENS4_6LayoutINS5_IJSC_SC_SC_EEENS5_IJNSA_ILi0EEESY_SY_EEEEENS5_IJNS4_10UnderscoreES11_S11_EEEEENS4_18SM100_TMA_2SM_LOADENS4_14ComposedLayoutINS4_7SwizzleILi3ELi4ELi3EEENS4_18smem_ptr_flag_bitsILi8EEENSW_INS5_IJNSA_ILi8EEESF_EEENS5_IJSF_SC_EEEEEEEvNS4_8identityES14_S1E_vS1F_EENS_8epilogue10collective18CollectiveEpilogueINS1H_23Sm100TmaWarpSpecializedILi2ELi2ELi32ELb0ELb0EEEJNS5_IJNSA_ILi64EEESF_SG_EEENS5_IJNSW_IS1M_SC_EENSW_INS5_IJNSA_ILi32EEESB_EEENS5_IJSC_S1M_EEEEEEEESI_SJ_SI_SJ_NS1H_6fusion15FusionCallbacksIS1L_NS1U_17LinearCombinationISI_fSI_fLNS_15FloatRoundStyleE2EEES1N_S1T_JEEENS4_5SM1004TMEM4LOAD26SM100_TMEM_LOAD_32dp32b32xENS4_13SM90_TMA_LOADENS15_INS16_ILi1ELi4ELi3EEES19_NSW_INS5_IJS1A_S1P_EEENS5_IJS1P_SC_EEEEEEENS4_39AutoVectorizingCopyWithAssumedAlignmentILi128EEENS4_14SM90_TMA_STOREES29_S2B_S2B_EEEvvEEEEvNT_6ParamsE:
[----:B------:R-:W1:Y:S01]  /*0000*/  LDC R1, c[0x0][0x37c] ;  /* 0x0000df00ff017b82 */ /* 0x000e620000000800 */
[----:B------:R-:W2:Y:S01]  /*0010*/  S2R R109, SR_TID.X ;  /* 0x00000000006d7919 */ /* 0x000ea20000002100 */
[----:B------:R-:W3:Y:S06]  /*0020*/  LDCU.64 UR6, c[0x0][0x890] ;  /* 0x00011200ff0677ac */ /* 0x000eec0008000a00 */
[----:B------:R-:W4:Y:S01]  /*0030*/  S2UR UR37, SR_CgaCtaId ;  /* 0x00000000002579c3 */ /* 0x000f220000008800 */
[----:B------:R-:W-:Y:S02]  /*0040*/  PRMT R95, RZ, 0x7610, R95 ;  /* 0x00007610ff5f7816 */ /* 0x000fe4000000005f */
[----:B------:R-:W-:Y:S01]  /*0050*/  ELECT P1, URZ, PT ;  /* 0x0000000000ff782f */ /* 0x000fe20003820000 */
[----:B------:R-:W1:Y:S01]  /*0060*/  LDCU.64 UR46, c[0x0][0x358] ;  /* 0x00006b00ff2e77ac */ /* 0x000e620008000a00 */
[----:B---3--:R-:W-:-:S04]  /*0070*/  UISETP.NE.U32.AND UP0, UPT, UR6, URZ, UPT ;  /* 0x000000ff0600728c */ /* 0x008fc8000bf05070 */
[----:B------:R-:W-:Y:S02]  /*0080*/  UISETP.NE.AND.EX UP0, UPT, UR7, URZ, UPT, UP0 ;  /* 0x000000ff0700728c */ /* 0x000fe4000bf05300 */
[----:B----4-:R-:W-:Y:S02]  /*0090*/  ULOP3.LUT UR5, UR37, 0x1, URZ, 0xc0, !UPT ;  /* 0x0000000125057892 */ /* 0x010fe4000f8ec0ff */
[----:B------:R-:W-:Y:S01]  /*00a0*/  ULOP3.LUT UR4, UR37, 0x1, URZ, 0x3c, !UPT ;  /* 0x0000000125047892 */ /* 0x000fe2000f8e3cff */
[----:B--2---:R-:W-:-:S05]  /*00b0*/  SHF.R.U32.HI R102, RZ, 0x5, R109 ;  /* 0x00000005ff667819 */ /* 0x004fca000001166d */
[----:B------:R-:W2:Y:S02]  /*00c0*/  SHFL.IDX PT, R0, R102, RZ, 0x1f ;  /* 0x00001fff66007589 */ /* 0x000ea400000e0000 */
[----:B--2---:R-:W-:Y:S01]  /*00d0*/  R2UR UR10, R0 ;  /* 0x00000000000a72ca */ /* 0x004fe200000e0000 */
[----:B-1----:R-:W-:-:S14]  /*00e0*/  BRA.U UP0, `(.L_x_0) ;  /* 0x00000001002c7547 */ /* 0x002fdc000b800000 */
[----:B------:R-:W1:Y:S02]  /*00f0*/  LDCU.64 UR8, c[0x0][0x888] ;  /* 0x00011100ff0877ac */ /* 0x000e640008000a00 */
[----:B-1----:R-:W-:-:S04]  /*0100*/  UISETP.NE.U32.AND UP0, UPT, UR8, URZ, UPT ;  /* 0x000000ff0800728c */ /* 0x002fc8000bf05070 */
[----:B------:R-:W-:-:S09]  /*0110*/  UISETP.NE.AND.EX UP0, UPT, UR9, URZ, UPT, UP0 ;  /* 0x000000ff0900728c */ /* 0x000fd2000bf05300 */
[----:B------:R-:W-:Y:S05]  /*0120*/  BRA.U !UP0, `(.L_x_1) ;  /* 0x0000000108107547 */ /* 0x000fea000b800000 */
[----:B------:R-:W1:Y:S02]  /*0130*/  LDC.64 R2, c[0x0][0x888] ;  /* 0x00022200ff027b82 */ /* 0x000e640000000a00 */
[----:B-1----:R1:W5:Y:S01]  /*0140*/  LDG.E R49, desc[UR46][R2.64] ;  /* 0x0000002e02317981 */ /* 0x002362000c1e1900 */
[----:B------:R-:W-:Y:S01]  /*0150*/  HFMA2 R95, -RZ, RZ, 0, 5.9604644775390625e-08 ;  /* 0x00000001ff5f7431 */ /* 0x000fe200000001ff */
[----:B------:R-:W-:Y:S05]  /*0160*/  BRA `(.L_x_0) ;  /* 0x00000000000c7947 */ /* 0x000fea0003800000 */
.L_x_1:
[----:B------:R-:W1:Y:S01]  /*0170*/  LDCU UR8, c[0x0][0x880] ;  /* 0x00011000ff0877ac */ /* 0x000e620008000800 */
[----:B------:R-:W-:Y:S01]  /*0180*/  HFMA2 R95, -RZ, RZ, 0, 5.9604644775390625e-08 ;  /* 0x00000001ff5f7431 */ /* 0x000fe200000001ff */
[----:B-1----:R-:W-:-:S07]  /*0190*/  MOV R49, UR8 ;  /* 0x0000000800317c02 */ /* 0x002fce0008000f00 */
.L_x_0:
[----:B------:R-:W2:Y:S02]  /*01a0*/  LDCU.64 UR8, c[0x0][0x8b0] ;  /* 0x00011600ff0877ac */ /* 0x000ea40008000a00 */
[----:B--2---:R-:W-:-:S04]  /*01b0*/  UISETP.NE.U32.AND UP0, UPT, UR8, URZ, UPT ;  /* 0x000000ff0800728c */ /* 0x004fc8000bf05070 */
[----:B------:R-:W-:-:S09]  /*01c0*/  UISETP.NE.AND.EX UP0, UPT, UR9, URZ, UPT, UP0 ;  /* 0x000000ff0900728c */ /* 0x000fd2000bf05300 */
[----:B------:R-:W-:Y:S05]  /*01d0*/  BRA.U UP0, `(.L_x_2) ;  /* 0x0000000100247547 */ /* 0x000fea000b800000 */
[----:B------:R-:W2:Y:S02]  /*01e0*/  LDCU.64 UR8, c[0x0][0x8a8] ;  /* 0x00011500ff0877ac */ /* 0x000ea40008000a00 */
[----:B--2---:R-:W-:-:S04]  /*01f0*/  UISETP.NE.U32.AND UP0, UPT, UR8, URZ, UPT ;  /* 0x000000ff0800728c */ /* 0x004fc8000bf05070 */
[----:B------:R-:W-:-:S09]  /*0200*/  UISETP.NE.AND.EX UP0, UPT, UR9, URZ, UPT, UP0 ;  /* 0x000000ff0900728c */ /* 0x000fd2000bf05300 */
[----:B------:R-:W-:Y:S05]  /*0210*/  BRA.U !UP0, `(.L_x_3) ;  /* 0x00000001080c7547 */ /* 0x000fea000b800000 */
[----:B------:R-:W2:Y:S02]  /*0220*/  LDC.64 R46, c[0x0][0x8a8] ;  /* 0x00022a00ff2e7b82 */ /* 0x000ea40000000a00 */
[----:B--2---:R2:W5:Y:S01]  /*0230*/  LDG.E R46, desc[UR46][R46.64] ;  /* 0x0000002e2e2e7981 */ /* 0x004562000c1e1900 */
[----:B------:R-:W-:Y:S05]  /*0240*/  BRA `(.L_x_2) ;  /* 0x0000000000087947 */ /* 0x000fea0003800000 */
.L_x_3:
[----:B------:R-:W2:Y:S02]  /*0250*/  LDCU UR8, c[0x0][0x8a0] ;  /* 0x00011400ff0877ac */ /* 0x000ea40008000800 */
[----:B--2---:R-:W-:Y:S02]  /*0260*/  MOV R46, UR8 ;  /* 0x00000008002e7c02 */ /* 0x004fe40008000f00 */
.L_x_2:
[----:B------:R-:W-:Y:S01]  /*0270*/  IMAD.U32 R0, RZ, RZ, UR10 ;  /* 0x0000000aff007e24 */ /* 0x000fe2000f8e00ff */
[----:B------:R-:W-:Y:S04]  /*0280*/  BSSY.RECONVERGENT B0, `(.L_x_4) ;  /* 0x000000c000007945 */ /* 0x000fe80003800200 */
[C---:B------:R-:W-:Y:S02]  /*0290*/  ISETP.NE.OR P2, PT, R0.reuse, 0x1, !P1 ;  /* 0x000000010000780c */ /* 0x040fe40004f45670 */
[----:B------:R-:W-:-:S11]  /*02a0*/  ISETP.NE.OR P0, PT, R0, 0x3, !P1 ;  /* 0x000000030000780c */ /* 0x000fd60004f05670 */
[----:B------:R-:W-:Y:S05]  /*02b0*/  @P2 BRA `(.L_x_5) ;  /* 0x0000000000202947 */ /* 0x000fea0003800000 */
[----:B------:R-:W3:Y:S02]  /*02c0*/  LDCU.64 UR8, c[0x0][0x348] ;  /* 0x00006900ff0877ac */ /* 0x000ee40008000a00 */
[----:B---3--:R-:W-:Y:S02]  /*02d0*/  UIADD3 UR12, UP1, UPT, UR8, 0x80, URZ ;  /* 0x00000080080c7890 */ /* 0x008fe4000ff3e0ff */
[----:B------:R-:W-:Y:S02]  /*02e0*/  UIADD3 UR8, UP0, UPT, UR8, 0x180, URZ ;  /* 0x0000018008087890 */ /* 0x000fe4000ff1e0ff */
[----:B------:R-:W-:Y:S02]  /*02f0*/  UIADD3.X UR13, UPT, UPT, URZ, UR9, URZ, UP1, !UPT ;  /* 0x00000009ff0d7290 */ /* 0x000fe40008ffe4ff */
[----:B------:R-:W-:-:S07]  /*0300*/  UIADD3.X UR9, UPT, UPT, URZ, UR9, URZ, UP0, !UPT ;  /* 0x00000009ff097290 */ /* 0x000fce00087fe4ff */
[----:B------:R3:W-:Y:S02]  /*0310*/  UTMACCTL.PF [UR12] ;  /* 0x000000000c0079b9 */ /* 0x0007e40008040000 */
[----:B------:R3:W-:Y:S02]  /*0320*/  UTMACCTL.PF [UR8] ;  /* 0x00000000080079b9 */ /* 0x0007e40008040000 */
[----:B---3--:R-:W-:Y:S01]  /*0330*/  NOP ;  /* 0x0000000000007918 */ /* 0x008fe20000000000 */
.L_x_5:
[----:B------:R-:W-:Y:S05]  /*0340*/  BSYNC.RECONVERGENT B0 ;  /* 0x0000000000007941 */ /* 0x000fea0003800200 */
.L_x_4:
[----:B------:R-:W-:Y:S04]  /*0350*/  BSSY.RECONVERGENT B0, `(.L_x_6) ;  /* 0x000000a000007945 */ /* 0x000fe80003800200 */
        /* <DEDUP_REMOVED lines=9> */
.L_x_7:
[----:B------:R-:W-:Y:S05]  /*03f0*/  BSYNC.RECONVERGENT B0 ;  /* 0x0000000000007941 */ /* 0x000fea0003800200 */
.L_x_6:
[----:B------:R-:W3:Y:S01]  /*0400*/  LDCU.64 UR8, c[0x0][0x888] ;  /* 0x00011100ff0877ac */ /* 0x000ee20008000a00 */
[----:B------:R-:W-:Y:S02]  /*0410*/  UISETP.EQ.U32.AND UP1, UPT, UR6, URZ, UPT ;  /* 0x000000ff0600728c */ /* 0x000fe4000bf22070 */
[----:B------:R-:W-:Y:S02]  /*0420*/  UPLOP3.LUT UP5, UPT, UPT, UPT, UPT, 0x80, 0x8 ;  /* 0x000000000008789c */ /* 0x000fe40003faf070 */
[----:B---3--:R-:W-:-:S04]  /*0430*/  UISETP.NE.U32.AND UP0, UPT, UR8, URZ, UPT ;  /* 0x000000ff0800728c */ /* 0x008fc8000bf05070 */
[----:B------:R-:W-:-:S04]  /*0440*/  UISETP.NE.AND.EX UP0, UPT, UR9, URZ, UPT, UP0 ;  /* 0x000000ff0900728c */ /* 0x000fc8000bf05300 */
[----:B------:R-:W-:-:S04]  /*0450*/  UISETP.EQ.OR.EX UP2, UPT, UR7, URZ, !UP0, UP1 ;  /* 0x000000ff0700728c */ /* 0x000fc8000c742710 */
[----:B------:R-:W-:-:S05]  /*0460*/  UP2UR UR50, UPR, URZ, 0x4 ;  /* 0x00000004ff327883 */ /* 0x000fca0008000000 */
[----:B------:R-:W-:Y:S07]  /*0470*/  BRA.U !UP2, `(.L_x_8) ;  /* 0x000000010a207547 */ /* 0x000fee000b800000 */
[----:B------:R-:W-:Y:S01]  /*0480*/  UISETP.NE.U32.AND UP2, UPT, UR6, URZ, UPT ;  /* 0x000000ff0600728c */ /* 0x000fe2000bf45070 */
[----:B-----5:R-:W-:Y:S01]  /*0490*/  FSETP.NEU.AND P0, PT, R49, RZ, PT ;  /* 0x000000ff3100720b */ /* 0x020fe20003f0d000 */
[----:B------:R-:W-:Y:S02]  /*04a0*/  USEL UR6, URZ, 0xffffffff, UP0 ;  /* 0xffffffffff067887 */ /* 0x000fe40008000000 */
[----:B------:R-:W-:-:S10]  /*04b0*/  UISETP.NE.AND.EX UP2, UPT, UR7, URZ, UPT, UP2 ;  /* 0x000000ff0700728c */ /* 0x000fd4000bf45320 */
[----:B------:R-:W-:Y:S01]  /*04c0*/  VOTEU.ANY UP1, P0 ;  /* 0x0000000000ff7886 */ /* 0x000fe20000020100 */
[----:B------:R-:W-:-:S04]  /*04d0*/  @!UP2 USEL UR6, URZ, 0xffffffff, UP1 ;  /* 0xffffffffff06a887 */ /* 0x000fc80008800000 */
[----:B------:R-:W-:-:S04]  /*04e0*/  ULOP3.LUT UR6, UR6, 0x1, URZ, 0xc0, !UPT ;  /* 0x0000000106067892 */ /* 0x000fc8000f8ec0ff */
[----:B------:R-:W-:-:S11]  /*04f0*/  UISETP.NE.U32.AND UP5, UPT, UR6, 0x1, UPT ;  /* 0x000000010600788c */ /* 0x000fd6000bfa5070 */
.L_x_8:
[----:B------:R-:W3:Y:S01]  /*0500*/  SHFL.IDX PT, R0, R102, RZ, 0x1f ;  /* 0x00001fff66007589 */ /* 0x000ee200000e0000 */
[----:B------:R-:W-:-:S04]  /*0510*/  UISETP.NE.AND UP1, UPT, UR10, 0x2, UPT ;  /* 0x000000020a00788c */ /* 0x000fc8000bf25270 */
[----:B------:R-:W-:Y:S02]  /*0520*/  UISETP.EQ.AND UP2, UPT, UR5, URZ, !UP1 ;  /* 0x000000ff0500728c */ /* 0x000fe4000cf42270 */
[----:B------:R-:W-:-:S04]  /*0530*/  USEL UR7, URZ, 0x1, UP1 ;  /* 0x00000001ff077887 */ /* 0x000fc80008800000 */
[----:B------:R-:W-:Y:S02]  /*0540*/  PLOP3.LUT P5, PT, P1, PT, UP2, 0x80, 0x8 ;  /* 0x000000000008781c */ /* 0x000fe40000faf028 */
[----:B---3--:R-:W-:-:S13]  /*0550*/  ISETP.NE.AND P0, PT, R0, RZ, PT ;  /* 0x000000ff0000720c */ /* 0x008fda0003f05270 */
[----:B------:R-:W-:Y:S05]  /*0560*/  @P0 BRA `(.L_x_9) ;  /* 0x0000000000540947 */ /* 0x000fea0003800000 */
[----:B------:R-:W-:Y:S01]  /*0570*/  UMOV UR8, 0x400 ;  /* 0x0000040000087882 */ /* 0x000fe20000000000 */
[----:B------:R-:W-:Y:S01]  /*0580*/  UMOV UR6, 0x1 ;  /* 0x0000000100067882 */ /* 0x000fe20000000000 */
[----:B------:R-:W-:Y:S02]  /*0590*/  ULEA UR8, UR37, UR8, 0x18 ;  /* 0x0000000825087291 */ /* 0x000fe4000f8ec0ff */
[----:B------:R-:W-:-:S04]  /*05a0*/  UIADD3 UR12, UPT, UPT, -UR6, 0x100000, URZ ;  /* 0x00100000060c7890 */ /* 0x000fc8000fffe1ff */
[----:B------:R-:W-:Y:S02]  /*05b0*/  USHF.L.U32 UR13, UR12, 0xb, URZ ;  /* 0x0000000b0c0d7899 */ /* 0x000fe400080006ff */
[----:B------:R-:W-:Y:S01]  /*05c0*/  USHF.L.U32 UR12, UR12, 0x1, URZ ;  /* 0x000000010c0c7899 */ /* 0x000fe200080006ff */
[----:B------:R-:W-:Y:S01]  /*05d0*/  ELECT P0, URZ, PT ;  /* 0x0000000000ff782f */ /* 0x000fe20003800000 */
[----:B------:R-:W3:Y:S10]  /*05e0*/  FENCE.VIEW.ASYNC.S ;  /* 0x00000000000073c6 */ /* 0x000ef40000000000 */
[----:B---3--:R3:W4:Y:S01]  /*05f0*/  SYNCS.EXCH.64 URZ, [UR8], UR12 ;  /* 0x0000000c08ff75b2 */ /* 0x0087220008000100 */
[----:B------:R3:W1:Y:S01]  /*0600*/  SYNCS.EXCH.64 URZ, [UR8+0x30], UR12 ;  /* 0x0000300c08ff75b2 */ /* 0x0006620008000100 */
        /* <DEDUP_REMOVED lines=10> */
[----:B------:R-:W-:Y:S01]  /*06b0*/  NOP ;  /* 0x0000000000007918 */ /* 0x000fe20000000000 */
.L_x_9:
[----:B------:R-:W2:Y:S01]  /*06c0*/  SHFL.IDX PT, R0, R102, RZ, 0x1f ;  /* 0x00001fff66007589 */ /* 0x000ea200000e0000 */
[----:B------:R-:W-:Y:S01]  /*06d0*/  NOP ;  /* 0x0000000000007918 */ /* 0x000fe20000000000 */
[----:B--2---:R-:W-:-:S13]  /*06e0*/  ISETP.NE.AND P0, PT, R0, 0x1, PT ;  /* 0x000000010000780c */ /* 0x004fda0003f05270 */
[----:B------:R-:W-:Y:S05]  /*06f0*/  @P0 BRA `(.L_x_10) ;  /* 0x0000000000440947 */ /* 0x000fea0003800000 */
[----:B------:R-:W-:Y:S01]  /*0700*/  UMOV UR9, 0x400 ;  /* 0x0000040000097882 */ /* 0x000fe20000000000 */
[----:B---3--:R-:W-:Y:S01]  /*0710*/  UMOV UR8, 0x20 ;  /* 0x0000002000087882 */ /* 0x008fe20000000000 */
[----:B------:R-:W-:Y:S01]  /*0720*/  UMOV UR6, 0x80 ;  /* 0x0000008000067882 */ /* 0x000fe20000000000 */
[----:B------:R-:W-:Y:S02]  /*0730*/  ULEA UR9, UR37, UR9, 0x18 ;  /* 0x0000000925097291 */ /* 0x000fe4000f8ec0ff */
[----:B------:R-:W-:-:S04]  /*0740*/  UIADD3 UR12, UPT, UPT, -UR8, 0x100000, URZ ;  /* 0x00100000080c7890 */ /* 0x000fc8000fffe1ff */
[----:B------:R-:W-:Y:S02]  /*0750*/  USHF.L.U32 UR13, UR12, 0xb, URZ ;  /* 0x0000000b0c0d7899 */ /* 0x000fe400080006ff */
[----:B------:R-:W-:Y:S02]  /*0760*/  USHF.L.U32 UR12, UR12, 0x1, URZ ;  /* 0x000000010c0c7899 */ /* 0x000fe400080006ff */
[----:B------:R-:W-:-:S04]  /*0770*/  UIADD3 UR14, UPT, UPT, -UR6, 0x100000, URZ ;  /* 0x00100000060e7890 */ /* 0x000fc8000fffe1ff */
[----:B------:R-:W-:Y:S02]  /*0780*/  USHF.L.U32 UR15, UR14, 0xb, URZ ;  /* 0x0000000b0e0f7899 */ /* 0x000fe400080006ff */
[----:B------:R-:W-:Y:S01]  /*0790*/  USHF.L.U32 UR14, UR14, 0x1, URZ ;  /* 0x000000010e0e7899 */ /* 0x000fe200080006ff */
[----:B------:R-:W-:Y:S01]  /*07a0*/  ELECT P0, URZ, PT ;  /* 0x0000000000ff782f */ /* 0x000fe20003800000 */
[----:B------:R-:W2:Y:S02]  /*07b0*/  FENCE.VIEW.ASYNC.S ;  /* 0x00000000000073c6 */ /* 0x000ea40000000000 */
[----:B--2---:R2:W3:Y:S08]  /*07c0*/  SYNCS.EXCH.64 URZ, [UR9+0x60], UR12 ;  /* 0x0000600c09ff75b2 */ /* 0x0044f00008000100 */
[----:B------:R2:W1:Y:S01]  /*07d0*/  SYNCS.EXCH.64 URZ, [UR9+0x70], UR14 ;  /* 0x0000700e09ff75b2 */ /* 0x0004620008000100 */
[----:B------:R2:W1:Y:S01]  /*07e0*/  SYNCS.EXCH.64 URZ, [UR9+0x68], UR12 ;  /* 0x0000680c09ff75b2 */ /* 0x0004620008000100 */
[----:B------:R2:W1:Y:S01]  /*07f0*/  SYNCS.EXCH.64 URZ, [UR9+0x78], UR14 ;  /* 0x0000780e09ff75b2 */ /* 0x0004620008000100 */
[----:B------:R-:W-:Y:S01]  /*0800*/  NOP ;  /* 0x0000000000007918 */ /* 0x000fe20000000000 */
.L_x_10:
[----:B------:R-:W4:Y:S01]  /*0810*/  SHFL.IDX PT, R0, R102, RZ, 0x1f ;  /* 0x00001fff66007589 */ /* 0x000f2200000e0000 */
[----:B------:R-:W-:Y:S01]  /*0820*/  NOP ;  /* 0x0000000000007918 */ /* 0x000fe20000000000 */
[----:B----4-:R-:W-:-:S13]  /*0830*/  ISETP.NE.AND P0, PT, R0, 0x3, PT ;  /* 0x000000030000780c */ /* 0x010fda0003f05270 */
[----:B------:R-:W-:Y:S05]  /*0840*/  @P0 BRA `(.L_x_11) ;  /* 0x00000000002c0947 */ /* 0x000fea0003800000 */
[----:B---3--:R-:W-:Y:S01]  /*0850*/  UMOV UR8, 0x400 ;  /* 0x0000040000087882 */ /* 0x008fe20000000000 */
[----:B------:R-:W-:Y:S01]  /*0860*/  UMOV UR6, 0x20 ;  /* 0x0000002000067882 */ /* 0x000fe20000000000 */
[----:B------:R-:W-:Y:S02]  /*0870*/  ULEA UR8, UR37, UR8, 0x18 ;  /* 0x0000000825087291 */ /* 0x000fe4000f8ec0ff */
[----:B--2---:R-:W-:-:S04]  /*0880*/  UIADD3 UR12, UPT, UPT, -UR6, 0x100000, URZ ;  /* 0x00100000060c7890 */ /* 0x004fc8000fffe1ff */
[----:B------:R-:W-:Y:S02]  /*0890*/  USHF.L.U32 UR13, UR12, 0xb, URZ ;  /* 0x0000000b0c0d7899 */ /* 0x000fe400080006ff */
[----:B------:R-:W-:Y:S01]  /*08a0*/  USHF.L.U32 UR12, UR12, 0x1, URZ ;  /* 0x000000010c0c7899 */ /* 0x000fe200080006ff */
[----:B------:R-:W-:Y:S01]  /*08b0*/  ELECT P0, URZ, PT ;  /* 0x0000000000ff782f */ /* 0x000fe20003800000 */
[----:B------:R-:W2:Y:S10]  /*08c0*/  FENCE.VIEW.ASYNC.S ;  /* 0x00000000000073c6 */ /* 0x000eb40000000000 */
[----:B--2---:R4:W2:Y:S01]  /*08d0*/  SYNCS.EXCH.64 URZ, [UR8+0x80], UR12 ;  /* 0x0000800c08ff75b2 */ /* 0x0048a20008000100 */
[----:B------:R4:W3:Y:S02]  /*08e0*/  SYNCS.EXCH.64 URZ, [UR8+0x88], UR12 ;  /* 0x0000880c08ff75b2 */ /* 0x0008e40008000100 */
[----:B----4-:R-:W-:Y:S01]  /*08f0*/  NOP ;  /* 0x0000000000007918 */ /* 0x010fe20000000000 */
.L_x_11:
[----:B------:R-:W4:Y:S01]  /*0900*/  SHFL.IDX PT, R0, R102, RZ, 0x1f ;  /* 0x00001fff66007589 */ /* 0x000f2200000e0000 */
[----:B------:R-:W-:Y:S01]  /*0910*/  NOP ;  /* 0x0000000000007918 */ /* 0x000fe20000000000 */
[----:B----4-:R-:W-:-:S13]  /*0920*/  ISETP.NE.AND P0, PT, R0, 0x4, PT ;  /* 0x000000040000780c */ /* 0x010fda0003f05270 */
[----:B------:R-:W-:Y:S05]  /*0930*/  @P0 BRA `(.L_x_12) ;  /* 0x0000000000480947 */ /* 0x000fea0003800000 */
[----:B--2---:R-:W-:Y:S01]  /*0940*/  UMOV UR9, 0x1e0 ;  /* 0x000001e000097882 */ /* 0x004fe20000000000 */
[----:B---3--:R-:W-:Y:S01]  /*0950*/  UMOV UR8, 0x400 ;  /* 0x0000040000087882 */ /* 0x008fe20000000000 */
[----:B------:R-:W-:Y:S01]  /*0960*/  USEL UR9, UR9, 0x1a0, UP5 ;  /* 0x000001a009097887 */ /* 0x000fe2000a800000 */
        /* <DEDUP_REMOVED lines=10> */
[----:B--2---:R4:W2:Y:S08]  /*0a10*/  SYNCS.EXCH.64 URZ, [UR8+0x90], UR12 ;  /* 0x0000900c08ff75b2 */ /* 0x0048b00008000100 */
[----:B------:R4:W3:Y:S01]  /*0a20*/  SYNCS.EXCH.64 URZ, [UR8+0xa0], UR14 ;  /* 0x0000a00e08ff75b2 */ /* 0x0008e20008000100 */
[----:B------:R4:W1:Y:S01]  /*0a30*/  SYNCS.EXCH.64 URZ, [UR8+0x98], UR12 ;  /* 0x0000980c08ff75b2 */ /* 0x0008620008000100 */
[----:B------:R4:W1:Y:S02]  /*0a40*/  SYNCS.EXCH.64 URZ, [UR8+0xa8], UR14 ;  /* 0x0000a80e08ff75b2 */ /* 0x0008640008000100 */
[----:B----4-:R-:W-:Y:S01]  /*0a50*/  NOP ;  /* 0x0000000000007918 */ /* 0x010fe20000000000 */
.L_x_12:
[----:B------:R-:W4:Y:S01]  /*0a60*/  SHFL.IDX PT, R0, R102, RZ, 0x1f ;  /* 0x00001fff66007589 */ /* 0x000f2200000e0000 */
[----:B------:R-:W-:Y:S01]  /*0a70*/  NOP ;  /* 0x0000000000007918 */ /* 0x000fe20000000000 */
[----:B----4-:R-:W-:-:S13]  /*0a80*/  ISETP.NE.AND P0, PT, R0, 0x5, PT ;  /* 0x000000050000780c */ /* 0x010fda0003f05270 */
[----:B------:R-:W-:Y:S05]  /*0a90*/  @P0 BRA `(.L_x_13) ;  /* 0x0000000000540947 */ /* 0x000fea0003800000 */
[----:B--2---:R-:W-:Y:S01]  /*0aa0*/  UMOV UR9, 0x400 ;  /* 0x0000040000097882 */ /* 0x004fe20000000000 */
        /* <DEDUP_REMOVED lines=14> */
[----:B------:R4:W1:Y:S01]  /*0b90*/  SYNCS.EXCH.64 URZ, [UR9+0xd8], UR14 ;  /* 0x0000d80e09ff75b2 */ /* 0x0008620008000100 */
[----:B------:R4:W1:Y:S01]  /*0ba0*/  SYNCS.EXCH.64 URZ, [UR9+0xc0], UR12 ;  /* 0x0000c00c09ff75b2 */ /* 0x0008620008000100 */
[----:B------:R4:W1:Y:S01]  /*0bb0*/  SYNCS.EXCH.64 URZ, [UR9+0xe0], UR14 ;  /* 0x0000e00e09ff75b2 */ /* 0x0008620008000100 */
[----:B------:R4:W1:Y:S01]  /*0bc0*/  SYNCS.EXCH.64 URZ, [UR9+0xc8], UR12 ;  /* 0x0000c80c09ff75b2 */ /* 0x0008620008000100 */
[----:B------:R4:W1:Y:S02]  /*0bd0*/  SYNCS.EXCH.64 URZ, [UR9+0xe8], UR14 ;  /* 0x0000e80e09ff75b2 */ /* 0x0008640008000100 */
[----:B----4-:R-:W-:Y:S01]  /*0be0*/  NOP ;  /* 0x0000000000007918 */ /* 0x010fe20000000000 */
.L_x_13:
[----:B------:R-:W4:Y:S01]  /*0bf0*/  SHFL.IDX PT, R0, R102, RZ, 0x1f ;  /* 0x00001fff66007589 */ /* 0x000f2200000e0000 */
[----:B------:R-:W-:Y:S01]  /*0c00*/  ISETP.NE.OR P1, PT, RZ, UR10, !P1 ;  /* 0x0000000aff007c0c */ /* 0x000fe2000cf25670 */
        /* <DEDUP_REMOVED lines=12> */
[----:B------:R4:W3:Y:S01]  /*0cd0*/  SYNCS.EXCH.64 URZ, [UR8+0x100], UR12 ;  /* 0x0001000c08ff75b2 */ /* 0x0008e20008000100 */
[----:B------:R4:W1:Y:S01]  /*0ce0*/  SYNCS.EXCH.64 URZ, [UR8+0xf8], UR12 ;  /* 0x0000f80c08ff75b2 */ /* 0x0008620008000100 */
[----:B------:R4:W1:Y:S02]  /*0cf0*/  SYNCS.EXCH.64 URZ, [UR8+0x108], UR12 ;  /* 0x0001080c08ff75b2 */ /* 0x0008640008000100 */
[----:B----4-:R-:W-:Y:S01]  /*0d00*/  NOP ;  /* 0x0000000000007918 */ /* 0x010fe20000000000 */
.L_x_14:
[----:B------:R-:W-:Y:S01]  /*0d10*/  VOTEU.ALL UP1, P1 ;  /* 0x0000000000ff7886 */ /* 0x000fe20000820000 */
[----:B---3--:R-:W3:Y:S01]  /*0d20*/  LDCU UR8, c[0x0][0x36c] ;  /* 0x00006d80ff0877ac */ /* 0x008ee20008000800 */
[----:B------:R-:W-:Y:S01]  /*0d30*/  NOP ;  /* 0x0000000000007918 */ /* 0x000fe20000000000 */
[----:B------:R-:W-:Y:S01]  /*0d40*/  LOP3.LUT R10, R109, 0x1f, RZ, 0xc0, !PT ;  /* 0x0000001f6d0a7812 */ /* 0x000fe200078ec0ff */
[----:B--2---:R-:W-:Y:S01]  /*0d50*/  UMOV UR12, 0x20 ;  /* 0x00000020000c7882 */ /* 0x004fe20000000000 */
[----:B------:R-:W-:Y:S01]  /*0d60*/  @!UP1 UMOV UR6, 0x400 ;  /* 0x0000040000069882 */ /* 0x000fe20000000000 */
[----:B------:R-:W-:-:S04]  /*0d70*/  @!UP1 UIADD3 UR12, UPT, UPT, -UR12, 0x100000, URZ ;  /* 0x001000000c0c9890 */ /* 0x000fc8000fffe1ff */
[----:B------:R-:W-:Y:S02]  /*0d80*/  @!UP1 USHF.L.U32 UR13, UR12, 0xb, URZ ;  /* 0x0000000b0c0d9899 */ /* 0x000fe400080006ff */
[----:B------:R-:W-:Y:S02]  /*0d90*/  @!UP1 USHF.L.U32 UR12, UR12, 0x1, URZ ;  /* 0x000000010c0c9899 */ /* 0x000fe400080006ff */
[----:B------:R-:W-:Y:S01]  /*0da0*/  @!UP1 ULEA UR6, UR37, UR6, 0x18 ;  /* 0x0000000625069291 */ /* 0x000fe2000f8ec0ff */
[----:B------:R-:W-:Y:S01]  /*0db0*/  VOTEU.ALL UP1, P1 ;  /* 0x0000000000ff7886 */ /* 0x000fe20000820000 */
[----:B------:R-:W-:Y:S01]  /*0dc0*/  UISETP.NE.AND UP4, UPT, UR10, URZ, UPT ;  /* 0x000000ff0a00728c */ /* 0x000fe2000bf85270 */
[----:B------:R-:W2:Y:S09]  /*0dd0*/  FENCE.VIEW.ASYNC.S ;  /* 0x00000000000073c6 */ /* 0x000eb20000000000 */
[----:B--2---:R2:W4:Y:S01]  /*0de0*/  @!UP1 SYNCS.EXCH.64 URZ, [UR6+0x110], UR12 ;  /* 0x0001100c06ff95b2 */ /* 0x0045220008000100 */
[----:B---3--:R-:W-:-:S09]  /*0df0*/  UISETP.EQ.U32.AND UP1, UPT, UR8, 0x1, UPT ;  /* 0x000000010800788c */ /* 0x008fd2000bf22070 */
[----:B------:R-:W-:Y:S05]  /*0e00*/  BRA.U !UP1, `(.L_x_15) ;  /* 0x0000000109087547 */ /* 0x000fea000b800000 */
[----:B-1--4-:R-:W-:Y:S01]  /*0e10*/  UCGABAR_ARV ;  /* 0x00000000000079c7 */ /* 0x012fe20008000000 */
[----:B------:R-:W-:Y:S05]  /*0e20*/  BRA `(.L_x_16) ;  /* 0x0000000000047947 */ /* 0x000fea0003800000 */
.L_x_15:
[----:B-1--4-:R-:W-:Y:S01]  /*0e30*/  NOP ;  /* 0x0000000000007918 */ /* 0x012fe20000000000 */
.L_x_16:
[----:B------:R-:W1:Y:S01]  /*0e40*/  S2R R11, SR_CTAID.X ;  /* 0x00000000000b7919 */ /* 0x000e620000002500 */
[----:B------:R-:W-:-:S05]  /*0e50*/  CS2R.32 R96, SR_CgaSize ;  /* 0x0000000000607805 */ /* 0x000fca0000008a00 */
[----:B------:R-:W-:-:S05]  /*0e60*/  IMAD R96, R96, -0xa0, RZ ;  /* 0xffffff6060607824 */ /* 0x000fca00078e02ff */
[----:B------:R-:W-:-:S14]  /*0e70*/  R2UR UR8, R96 ;  /* 0x00000000600872ca */ /* 0x000fdc00000e0000 */
[----:B------:R-:W3:Y:S01]  /*0e80*/  LDCU UR8, c[0x0][UR8+0x2b0] ;  /* 0x00005600080877ac */ /* 0x000ee20008000800 */
[----:B------:R-:W-:-:S05]  /*0e90*/  CS2R.32 R0, SR_CgaSize ;  /* 0x0000000000007805 */ /* 0x000fca0000008a00 */
[----:B------:R-:W-:-:S06]  /*0ea0*/  IMAD R0, R0, -0xa0, RZ ;  /* 0xffffff6000007824 */ /* 0x000fcc00078e02ff */
[----:B------:R-:W4:Y:S01]  /*0eb0*/  LDC R0, c[0x0][R0+0x2a0] ;  /* 0x0000a80000007b82 */ /* 0x000f220000000800 */
[----:B------:R-:W-:Y:S01]  /*0ec0*/  PRMT R8, RZ, 0x7610, R8 ;  /* 0x00007610ff087816 */ /* 0x000fe20000000008 */
[----:B------:R-:W3:Y:S01]  /*0ed0*/  S2R R20, SR_CTAID.Y ;  /* 0x0000000000147919 */ /* 0x000ee20000002600 */
[----:B------:R-:W-:-:S05]  /*0ee0*/  CS2R.32 R96, SR_CgaSize ;  /* 0x0000000000607805 */ /* 0x000fca0000008a00 */
[----:B------:R-:W-:-:S05]  /*0ef0*/  IMAD R96, R96, -0xa0, RZ ;  /* 0xffffff6060607824 */ /* 0x000fca00078e02ff */
[----:B--2---:R-:W-:-:S14]  /*0f00*/  R2UR UR6, R96 ;  /* 0x00000000600672ca */ /* 0x004fdc00000e0000 */
[----:B------:R-:W2:Y:S01]  /*0f10*/  LDCU UR6, c[0x0][UR6+0x2b4] ;  /* 0x00005680060677ac */ /* 0x000ea20008000800 */
[----:B------:R-:W-:Y:S01]  /*0f20*/  UISETP.NE.AND UP2, UPT, UR10, 0x2, UPT ;  /* 0x000000020a00788c */ /* 0x000fe2000bf45270 */
[----:B------:R-:W3:Y:S01]  /*0f30*/  LDC R9, c[0x0][0xb24] ;  /* 0x0002c900ff097b82 */ /* 0x000ee20000000800 */
[----:B------:R-:W-:-:S05]  /*0f40*/  CS2R.32 R94, SR_CgaSize ;  /* 0x00000000005e7805 */ /* 0x000fca0000008a00 */
[----:B------:R-:W-:-:S06]  /*0f50*/  IMAD R94, R94, -0xa0, RZ ;  /* 0xffffff605e5e7824 */ /* 0x000fcc00078e02ff */
[----:B------:R-:W4:Y:S08]  /*0f60*/  LDC R94, c[0x0][R94+0x2a4] ;  /* 0x0000a9005e5e7b82 */ /* 0x000f300000000800 */
[----:B------:R-:W4:Y:S01]  /*0f70*/  LDC R40, c[0x0][0xb24] ;  /* 0x0002c900ff287b82 */ /* 0x000f220000000800 */
[----:B-1----:R-:W-:Y:S01]  /*0f80*/  I2FP.F32.U32 R4, R11 ;  /* 0x0000000b00047245 */ /* 0x002fe20000201000 */
[----:B------:R-:W-:-:S06]  /*0f90*/  IMAD.MOV.U32 R21, RZ, RZ, R11 ;  /* 0x000000ffff157224 */ /* 0x000fcc00078e000b */
[----:B------:R-:W1:Y:S01]  /*0fa0*/  S2UR UR36, SR_CTAID.Z ;  /* 0x00000000002479c3 */ /* 0x000e620000002700 */
[----:B---3--:R-:W-:Y:S02]  /*0fb0*/  ISETP.GE.AND P0, PT, R9, 0x1, PT ;  /* 0x000000010900780c */ /* 0x008fe40003f06270 */
[----:B------:R-:W-:Y:S01]  /*0fc0*/  I2FP.F32.U32 R2, R20 ;  /* 0x0000001400027245 */ /* 0x000fe20000201000 */
[----:B------:R-:W-:-:S04]  /*0fd0*/  FMUL R4, R4, UR8 ;  /* 0x0000000804047c20 */ /* 0x000fc80008400000 */
[----:B--2---:R-:W-:Y:S01]  /*0fe0*/  FMUL R2, R2, UR6 ;  /* 0x0000000602027c20 */ /* 0x004fe20008400000 */
[----:B------:R-:W2:Y:S01]  /*0ff0*/  F2I.U32.TRUNC.NTZ R96, R4 ;  /* 0x0000000400607305 */ /* 0x000ea2000020f000 */
[----:B------:R-:W3:Y:S07]  /*1000*/  LDCU UR6, c[0x0][0xb30] ;  /* 0x00016600ff0677ac */ /* 0x000eee0008000800 */
[----:B------:R-:W1:Y:S01]  /*1010*/  F2I.U32.TRUNC.NTZ R3, R2 ;  /* 0x0000000200037305 */ /* 0x000e62000020f000 */
[----:B--2---:R-:W-:-:S04]  /*1020*/  IMAD.MOV R96, RZ, RZ, -R96 ;  /* 0x000000ffff607224 */ /* 0x004fc800078e0a60 */
[----:B----4-:R-:W-:Y:S01]  /*1030*/  IMAD R96, R0, R96, R11 ;  /* 0x0000006000607224 */ /* 0x010fe200078e020b */
[----:B------:R-:W-:Y:S01]  /*1040*/  PRMT R0, RZ, 0x7610, R0 ;  /* 0x00007610ff007816 */ /* 0x000fe20000000000 */
[----:B---3--:R-:W-:Y:S01]  /*1050*/  UISETP.NE.AND UP3, UPT, UR6, 0x1, UPT ;  /* 0x000000010600788c */ /* 0x008fe2000bf65270 */
[----:B-1----:R-:W-:-:S05]  /*1060*/  IADD3 R3, PT, PT, -R3, RZ, RZ ;  /* 0x000000ff03037210 */ /* 0x002fca0007ffe1ff */
[----:B------:R-:W-:Y:S01]  /*1070*/  IMAD R94, R94, R3, R20 ;  /* 0x000000035e5e7224 */ /* 0x000fe200078e0214 */
[----:B------:R-:W-:Y:S06]  /*1080*/  BRA.U UP4, `(.L_x_17) ;  /* 0x0000000104247547 */ /* 0x000fec000b800000 */
[----:B------:R-:W-:Y:S01]  /*1090*/  ISETP.NE.AND P1, PT, R94, RZ, PT ;  /* 0x000000ff5e00720c */ /* 0x000fe20003f25270 */
[----:B------:R-:W-:Y:S01]  /*10a0*/  IMAD.MOV.U32 R0, RZ, RZ, 0x3 ;  /* 0x00000003ff007424 */ /* 0x000fe200078e00ff */
[C---:B------:R-:W-:Y:S02]  /*10b0*/  LOP3.LUT R3, R96.reuse, 0xfffffffe, RZ, 0xc0, !PT ;  /* 0xfffffffe60037812 */ /* 0x040fe400078ec0ff */
[----:B------:R-:W-:Y:S02]  /*10c0*/  ISETP.LT.U32.OR P1, PT, R96, 0x2, !P1 ;  /* 0x000000026000780c */ /* 0x000fe40004f21470 */
[----:B------:R-:W-:Y:S02]  /*10d0*/  SHF.L.U32 R0, R0, R3, RZ ;  /* 0x0000000300007219 */ /* 0x000fe400000006ff */
[----:B------:R-:W-:Y:S02]  /*10e0*/  SEL R5, RZ, 0x1, !P1 ;  /* 0x00000001ff057807 */ /* 0x000fe40004800000 */
[----:B------:R-:W-:-:S05]  /*10f0*/  SEL R2, RZ, 0x2, !P1 ;  /* 0x00000002ff027807 */ /* 0x000fca0004800000 */
[----:B------:R-:W-:-:S05]  /*1100*/  IMAD.IADD R2, R5, 0x1, R2 ;  /* 0x0000000105027824 */ /* 0x000fca00078e0202 */
[----:B------:R-:W-:Y:S02]  /*1110*/  PRMT R8, R2, 0x7610, R8 ;  /* 0x0000761002087816 */ /* 0x000fe40000000008 */
.L_x_17:
[----:B------:R-:W-:Y:S05]  /*1120*/  @!P0 BRA `(.L_x_18) ;  /* 0x0000000000b88947 */ /* 0x000fea0003800000 */
[----:B------:R-:W1:Y:S01]  /*1130*/  LDC.64 R4, c[0x0][0xb18] ;  /* 0x0002c600ff047b82 */ /* 0x000e620000000a00 */
[----:B------:R-:W-:-:S07]  /*1140*/  ISETP.NE.AND P0, PT, R9, 0x1, PT ;  /* 0x000000010900780c */ /* 0x000fce0003f05270 */
[----:B------:R-:W2:Y:S08]  /*1150*/  LDC R14, c[0x0][0xb0c] ;  /* 0x0002c300ff0e7b82 */ /* 0x000eb00000000800 */
[----:B------:R-:W3:Y:S08]  /*1160*/  LDC R13, c[0x0][0x370] ;  /* 0x0000dc00ff0d7b82 */ /* 0x000ef00000000800 */
[----:B------:R-:W4:Y:S01]  /*1170*/  LDC R16, c[0x0][0x374] ;  /* 0x0000dd00ff107b82 */ /* 0x000f220000000800 */
[----:B-1----:R-:W-:-:S07]  /*1180*/  ISETP.NE.AND P1, PT, R4, 0x1, PT ;  /* 0x000000010400780c */ /* 0x002fce0003f25270 */
[----:B------:R-:W3:Y:S01]  /*1190*/  LDC.64 R6, c[0x0][0xb10] ;  /* 0x0002c400ff067b82 */ /* 0x000ee20000000a00 */
[----:B--2---:R-:W-:-:S07]  /*11a0*/  ISETP.NE.AND P2, PT, R14, 0x1, PT ;  /* 0x000000010e00780c */ /* 0x004fce0003f45270 */
[----:B------:R-:W1:Y:S08]  /*11b0*/  LDC R12, c[0x0][0xb20] ;  /* 0x0002c800ff0c7b82 */ /* 0x000e700000000800 */
[----:B------:R-:W2:Y:S01]  /*11c0*/  LDC.64 R2, c[0x0][0xb28] ;  /* 0x0002ca00ff027b82 */ /* 0x000ea20000000a00 */
[----:B----4-:R-:W-:-:S04]  /*11d0*/  IMAD.HI.U32 R15, R16, R5, RZ ;  /* 0x00000005100f7227 */ /* 0x010fc800078e00ff */
[----:B------:R-:W-:-:S04]  /*11e0*/  IMAD.HI.U32 R5, R20, R5, RZ ;  /* 0x0000000514057227 */ /* 0x000fc800078e00ff */
[----:B---3--:R-:W-:-:S04]  /*11f0*/  IMAD.HI.U32 R18, R13, R6, RZ ;  /* 0x000000060d127227 */ /* 0x008fc800078e00ff */
[C---:B------:R-:W-:Y:S01]  /*1200*/  IMAD.HI.U32 R22, R11.reuse, R6, RZ ;  /* 0x000000060b167227 */ /* 0x040fe200078e00ff */
[-C--:B------:R-:W-:Y:S02]  /*1210*/  @P2 SHF.R.U32.HI R13, RZ, R7.reuse, R18 ;  /* 0x00000007ff0d2219 */ /* 0x080fe40000011612 */
[-C--:B-1----:R-:W-:Y:S02]  /*1220*/  @P1 SHF.R.U32.HI R16, RZ, R12.reuse, R15 ;  /* 0x0000000cff101219 */ /* 0x082fe4000001160f */
[----:B------:R-:W-:Y:S02]  /*1230*/  SHF.R.U32.HI R5, RZ, R12, R5 ;  /* 0x0000000cff057219 */ /* 0x000fe40000011605 */
[----:B------:R-:W-:Y:S02]  /*1240*/  SHF.R.U32.HI R22, RZ, R7, R22 ;  /* 0x00000007ff167219 */ /* 0x000fe40000011616 */
[----:B------:R-:W-:Y:S01]  /*1250*/  SEL R5, R20, R5, !P1 ;  /* 0x0000000514057207 */ /* 0x000fe20004800000 */
[----:B--2---:R-:W-:Y:S01]  /*1260*/  IMAD.HI.U32 R18, R16, R2, RZ ;  /* 0x0000000210127227 */ /* 0x004fe200078e00ff */
[----:B------:R-:W-:-:S02]  /*1270*/  SEL R21, R11, R22, !P2 ;  /* 0x000000160b157207 */ /* 0x000fc40005000000 */
[----:B------:R-:W-:Y:S01]  /*1280*/  IADD3 R7, PT, PT, -R5, RZ, RZ ;  /* 0x000000ff05077210 */ /* 0x000fe20007ffe1ff */
[----:B------:R-:W-:Y:S01]  /*1290*/  IMAD.HI.U32 R6, R13, R2, RZ ;  /* 0x000000020d067227 */ /* 0x000fe200078e00ff */
[----:B------:R-:W-:-:S03]  /*12a0*/  @P0 SHF.R.U32.HI R16, RZ, R3, R18 ;  /* 0x00000003ff100219 */ /* 0x000fc60000011612 */
[----:B------:R-:W-:Y:S01]  /*12b0*/  IMAD R7, R4, R7, R20 ;  /* 0x0000000704077224 */ /* 0x000fe200078e0214 */
[----:B------:R-:W-:Y:S01]  /*12c0*/  @P0 SHF.R.U32.HI R13, RZ, R3, R6 ;  /* 0x00000003ff0d0219 */ /* 0x000fe20000011606 */
[----:B------:R-:W-:-:S04]  /*12d0*/  IMAD R16, R16, R9, RZ ;  /* 0x0000000910107224 */ /* 0x000fc800078e02ff */
[----:B------:R-:W-:Y:S01]  /*12e0*/  IMAD R6, R13, R9, RZ ;  /* 0x000000090d067224 */ /* 0x000fe200078e02ff */
[----:B------:R-:W-:-:S04]  /*12f0*/  ISETP.GE.AND P1, PT, R5, R16, PT ;  /* 0x000000100500720c */ /* 0x000fc80003f26270 */
[----:B------:R-:W-:Y:S01]  /*1300*/  ISETP.GE.OR P1, PT, R21, R6, P1 ;  /* 0x000000061500720c */ /* 0x000fe20000f26670 */
[----:B------:R-:W-:-:S05]  /*1310*/  IMAD.HI.U32 R6, R5, R2, RZ ;  /* 0x0000000205067227 */ /* 0x000fca00078e00ff */
[----:B------:R-:W-:-:S04]  /*1320*/  SHF.R.U32.HI R6, RZ, R3, R6 ;  /* 0x00000003ff067219 */ /* 0x000fc80000011606 */
[----:B------:R-:W-:-:S03]  /*1330*/  SEL R6, R5, R6, !P0 ;  /* 0x0000000605067207 */ /* 0x000fc60004000000 */
[----:B------:R-:W-:Y:S01]  /*1340*/  @!P1 IMAD.HI.U32 R12, R21, R2, RZ ;  /* 0x00000002150c9227 */ /* 0x000fe200078e00ff */
[----:B------:R-:W-:-:S04]  /*1350*/  IADD3 R2, PT, PT, -R6, RZ, RZ ;  /* 0x000000ff06027210 */ /* 0x000fc80007ffe1ff */
[----:B------:R-:W-:Y:S01]  /*1360*/  @!P1 SHF.R.U32.HI R12, RZ, R3, R12 ;  /* 0x00000003ff0c9219 */ /* 0x000fe2000001160c */
[----:B------:R-:W-:-:S03]  /*1370*/  IMAD R2, R9, R2, R5 ;  /* 0x0000000209027224 */ /* 0x000fc600078e0205 */
[----:B------:R-:W-:-:S05]  /*1380*/  @!P1 SEL R3, R21, R12, !P0 ;  /* 0x0000000c15039207 */ /* 0x000fca0004000000 */
[--C-:B------:R-:W-:Y:S02]  /*1390*/  @!P1 IMAD.IADD R6, R6, 0x1, -R3.reuse ;  /* 0x0000000106069824 */ /* 0x100fe400078e0a03 */
[----:B------:R-:W-:Y:S01]  /*13a0*/  @!P1 IMAD R3, R2, R13, R3 ;  /* 0x0000000d02039224 */ /* 0x000fe200078e0203 */
[----:B------:R-:W-:Y:S01]  /*13b0*/  IADD3 R2, PT, PT, -R21, RZ, RZ ;  /* 0x000000ff15027210 */ /* 0x000fe20007ffe1ff */
[----:B------:R-:W-:Y:S02]  /*13c0*/  @!P1 IMAD R5, R6, R9, R21 ;  /* 0x0000000906059224 */ /* 0x000fe400078e0215 */
[----:B------:R-:W-:Y:S02]  /*13d0*/  @!P1 IMAD.MOV.U32 R21, RZ, RZ, R3 ;  /* 0x000000ffff159224 */ /* 0x000fe400078e0003 */
[----:B------:R-:W-:Y:S02]  /*13e0*/  IMAD R2, R14, R2, R11 ;  /* 0x000000020e027224 */ /* 0x000fe400078e020b */
[----:B------:R-:W-:-:S02]  /*13f0*/  IMAD R20, R5, R4, R7 ;  /* 0x0000000405147224 */ /* 0x000fc400078e0207 */
[----:B------:R-:W-:Y:S02]  /*1400*/  IMAD R21, R21, R14, R2 ;  /* 0x0000000e15157224 */ /* 0x000fe400078e0202 */
.L_x_18:
[----:B------:R-:W-:Y:S05]  /*1410*/  BRA.U UP3, `(.L_x_19) ;  /* 0x0000000103407547 */ /* 0x000fea000b800000 */
[----:B------:R-:W1:Y:S08]  /*1420*/  LDC.64 R4, c[0x0][0xb10] ;  /* 0x0002c400ff047b82 */ /* 0x000e700000000a00 */
[----:B------:R-:W2:Y:S08]  /*1430*/  LDC.64 R2, c[0x0][0xb18] ;  /* 0x0002c600ff027b82 */ /* 0x000eb00000000a00 */
[----:B------:R-:W3:Y:S08]  /*1440*/  LDC R6, c[0x0][0xb20] ;  /* 0x0002c800ff067b82 */ /* 0x000ef00000000800 */
[----:B------:R-:W4:Y:S01]  /*1450*/  LDC R12, c[0x0][0xb0c] ;  /* 0x0002c300ff0c7b82 */ /* 0x000f220000000800 */
[----:B-1----:R-:W-:-:S05]  /*1460*/  IMAD.HI.U32 R4, R21, R4, RZ ;  /* 0x0000000415047227 */ /* 0x002fca00078e00ff */
[----:B------:R-:W-:Y:S01]  /*1470*/  SHF.R.U32.HI R4, RZ, R5, R4 ;  /* 0x00000005ff047219 */ /* 0x000fe20000011604 */
[----:B--2---:R-:W-:Y:S01]  /*1480*/  IMAD.HI.U32 R3, R20, R3, RZ ;  /* 0x0000000314037227 */ /* 0x004fe200078e00ff */
[----:B------:R-:W-:-:S04]  /*1490*/  ISETP.NE.AND P0, PT, R2, 0x1, PT ;  /* 0x000000010200780c */ /* 0x000fc80003f05270 */
[----:B---3--:R-:W-:-:S04]  /*14a0*/  SHF.R.U32.HI R3, RZ, R6, R3 ;  /* 0x00000006ff037219 */ /* 0x008fc80000011603 */
[----:B------:R-:W-:Y:S02]  /*14b0*/  SEL R3, R20, R3, !P0 ;  /* 0x0000000314037207 */ /* 0x000fe40004000000 */
[----:B----4-:R-:W-:-:S04]  /*14c0*/  ISETP.NE.AND P1, PT, R12, 0x1, PT ;  /* 0x000000010c00780c */ /* 0x010fc80003f25270 */
[----:B------:R-:W-:-:S05]  /*14d0*/  SEL R6, R21, R4, !P1 ;  /* 0x0000000415067207 */ /* 0x000fca0004800000 */
[----:B------:R-:W-:Y:S02]  /*14e0*/  IMAD.IADD R4, R3, 0x1, -R6 ;  /* 0x0000000103047824 */ /* 0x000fe400078e0a06 */
[----:B------:R-:W-:Y:S02]  /*14f0*/  IMAD.IADD R3, R6, 0x1, -R3 ;  /* 0x0000000106037824 */ /* 0x000fe400078e0a03 */
[----:B------:R-:W-:Y:S02]  /*1500*/  IMAD R21, R4, R12, R21 ;  /* 0x0000000c04157224 */ /* 0x000fe400078e0215 */
[----:B------:R-:W-:Y:S02]  /*1510*/  IMAD R20, R3, R2, R20 ;  /* 0x0000000203147224 */ /* 0x000fe400078e0214 */
.L_x_19:
[----:B------:R-:W-:Y:S05]  /*1520*/  BRA.U !UP1, `(.L_x_20) ;  /* 0x00000001090c7547 */ /* 0x000fea000b800000 */
[----:B------:R-:W-:Y:S01]  /*1530*/  UCGABAR_WAIT ;  /* 0x0000000000007dc7 */ /* 0x000fe20008000000 */
[----:B------:R-:W-:Y:S01]  /*1540*/  CCTL.IVALL ;  /* 0x00000000ff00798f */ /* 0x000fe20002000000 */
[----:B------:R-:W-:Y:S05]  /*1550*/  BRA `(.L_x_21) ;  /* 0x0000000000047947 */ /* 0x000fea0003800000 */
.L_x_20:
[----:B------:R-:W-:Y:S06]  /*1560*/  BAR.SYNC.DEFER_BLOCKING 0x0 ;  /* 0x0000000000007b1d */ /* 0x000fec0000010000 */
.L_x_21:
[----:B------:R-:W-:Y:S05]  /*1570*/  BRA.U UP2, `(.L_x_22) ;  /* 0x0000001502487547 */ /* 0x000fea000b800000 */
[----:B------:R-:W1:Y:S01]  /*1580*/  LDCU UR15, c[0x0][0x38c] ;  /* 0x00007180ff0f77ac */ /* 0x000e620008000800 */
[----:B------:R-:W2:Y:S01]  /*1590*/  LDC R9, c[0x0][0x370] ;  /* 0x0000dc00ff097b82 */ /* 0x000ea20000000800 */
[----:B------:R-:W-:Y:S01]  /*15a0*/  IMAD.SHL.U32 R16, R11, 0x40, RZ ;  /* 0x000000400b107824 */ /* 0x000fe200078e00ff */
[----:B------:R-:W-:Y:S01]  /*15b0*/  PLOP3.LUT P1, PT, PT, PT, UP5, 0x80, 0x8 ;  /* 0x000000000008781c */ /* 0x000fe20003f2f058 */
[----:B------:R-:W-:Y:S01]  /*15c0*/  HFMA2 R12, -RZ, RZ, 0, 0 ;  /* 0x00000000ff0c7431 */ /* 0x000fe200000001ff */
[----:B------:R-:W-:Y:S01]  /*15d0*/  UISETP.NE.AND UP1, UPT, UR10, URZ, UPT ;  /* 0x000000ff0a00728c */ /* 0x000fe2000bf25270 */
[----:B------:R-:W-:Y:S01]  /*15e0*/  ISETP.NE.AND P4, PT, R10, RZ, P5 ;  /* 0x000000ff0a00720c */ /* 0x000fe20002f85270 */
[----:B------:R-:W-:Y:S01]  /*15f0*/  IMAD.MOV.U32 R15, RZ, RZ, 0x1 ;  /* 0x00000001ff0f7424 */ /* 0x000fe200078e00ff */
[----:B------:R-:W-:Y:S01]  /*1600*/  PLOP3.LUT P1, PT, P1, PT, PT, 0x8, 0x80 ;  /* 0x000000000080781c */ /* 0x000fe20000f2e170 */
[----:B------:R-:W3:Y:S01]  /*1610*/  LDC R0, c[0x0][0x374] ;  /* 0x0000dd00ff007b82 */ /* 0x000ee20000000800 */
[----:B------:R-:W-:Y:S01]  /*1620*/  IMAD.MOV.U32 R14, RZ, RZ, RZ ;  /* 0x000000ffff0e7224 */ /* 0x000fe200078e00ff */
[----:B------:R-:W-:Y:S01]  /*1630*/  MOV R8, 0x1 ;  /* 0x0000000100087802 */ /* 0x000fe20000000f00 */
[----:B------:R-:W-:Y:S01]  /*1640*/  IMAD.MOV.U32 R10, RZ, RZ, RZ ;  /* 0x000000ffff0a7224 */ /* 0x000fe200078e00ff */
[----:B------:R-:W-:Y:S01]  /*1650*/  LOP3.LUT R16, R16, 0x40, RZ, 0xc0, !PT ;  /* 0x0000004010107812 */ /* 0x000fe200078ec0ff */
[----:B------:R-:W4:Y:S01]  /*1660*/  LDCU.64 UR30, c[0x0][0x348] ;  /* 0x00006900ff1e77ac */ /* 0x000f220008000a00 */
[----:B-1----:R-:W-:-:S02]  /*1670*/  UIADD3 UR4, UPT, UPT, UR15, 0xff, URZ ;  /* 0x000000ff0f047890 */ /* 0x002fc4000fffe0ff */
[----:B------:R-:W-:Y:S02]  /*1680*/  USEL UR7, UR7, 0x2, UP1 ;  /* 0x0000000207077887 */ /* 0x000fe40008800000 */
[----:B------:R-:W-:Y:S01]  /*1690*/  USHF.R.S32.HI UR22, URZ, 0x1f, UR4 ;  /* 0x0000001fff167899 */ /* 0x000fe20008011404 */
[----:B------:R-:W-:-:S03]  /*16a0*/  UMOV UR13, URZ ;  /* 0x000000ff000d7c82 */ /* 0x000fc60008000000 */
[----:B------:R-:W-:Y:S02]  /*16b0*/  ULEA.HI UR22, UR22, UR4, URZ, 0x8 ;  /* 0x0000000416167291 */ /* 0x000fe4000f8f40ff */
[----:B------:R-:W-:Y:S02]  /*16c0*/  UIADD3 UR4, UPT, UPT, UR15, -0x1, URZ ;  /* 0xffffffff0f047890 */ /* 0x000fe4000fffe0ff */
[----:B------:R-:W-:Y:S02]  /*16d0*/  USHF.R.S32.HI UR22, URZ, 0x8, UR22 ;  /* 0x00000008ff167899 */ /* 0x000fe40008011416 */
[----:B------:R-:W-:Y:S02]  /*16e0*/  UISETP.GE.U32.AND UP2, UPT, UR4, -0x1ff, UPT ;  /* 0xfffffe010400788c */ /* 0x000fe4000bf46070 */
[----:B------:R-:W-:Y:S02]  /*16f0*/  UISETP.LT.U32.AND UP0, UPT, UR22, 0x6, UPT ;  /* 0x000000061600788c */ /* 0x000fe4000bf01070 */
[----:B------:R-:W-:-:S02]  /*1700*/  UIADD3 UR15, UPT, UPT, UR15, 0x1fe, URZ ;  /* 0x000001fe0f0f7890 */ /* 0x000fc4000fffe0ff */
[----:B------:R-:W-:-:S04]  /*1710*/  USEL UR21, UR22, 0x6, UP0 ;  /* 0x0000000616157887 */ /* 0x000fc80008000000 */
[----:B------:R-:W-:Y:S02]  /*1720*/  UIADD3 UR6, UPT, UPT, UR21, -0x1, URZ ;  /* 0xffffffff15067890 */ /* 0x000fe4000fffe0ff */
[----:B------:R-:W-:Y:S02]  /*1730*/  @UP2 UIADD3 UR6, UPT, UPT, UR21, URZ, URZ ;  /* 0x000000ff15062290 */ /* 0x000fe4000fffe0ff */
[----:B------:R-:W-:Y:S02]  /*1740*/  UIADD3 UR14, UPT, UPT, UR22, -UR21, URZ ;  /* 0x80000015160e7290 */ /* 0x000fe4000fffe0ff */
[----:B------:R-:W-:Y:S02]  /*1750*/  UIADD3 UR5, UPT, UPT, UR6, 0x1, URZ ;  /* 0x0000000106057890 */ /* 0x000fe4000fffe0ff */
[----:B--2-4-:R-:W-:-:S12]  /*1760*/  UIADD3 UR6, UPT, UPT, -UR6, URZ, URZ ;  /* 0x000000ff06067290 */ /* 0x014fd8000fffe1ff */
.L_x_42:
[----:B------:R-:W-:Y:S01]  /*1770*/  UISETP.NE.AND UP0, UPT, UR37, URZ, UPT ;  /* 0x000000ff2500728c */ /* 0x000fe2000bf05270 */
[----:B------:R-:W1:Y:S08]  /*1780*/  S2UR UR37, SR_CgaCtaId ;  /* 0x00000000002579c3 */ /* 0x000e700000008800 */
[----:B------:R-:W-:Y:S05]  /*1790*/  BRA.U UP0, `(.L_x_23) ;  /* 0x0000000100347547 */ /* 0x000fea000b800000 */
[----:B------:R-:W2:Y:S01]  /*17a0*/  S2R R2, SR_CgaCtaId ;  /* 0x0000000000027919 */ /* 0x000ea20000008800 */
[----:B------:R-:W-:-:S04]  /*17b0*/  MOV R3, 0x400 ;  /* 0x0000040000037802 */ /* 0x000fc80000000f00 */
[----:B--2---:R-:W-:Y:S02]  /*17c0*/  LEA R3, R2, R3, 0x18 ;  /* 0x0000000302037211 */ /* 0x004fe400078ec0ff */
[----:B------:R-:W-:-:S03]  /*17d0*/  SHF.L.U32 R2, R8, 0x1f, RZ ;  /* 0x0000001f08027819 */ /* 0x000fc600000006ff */
[----:B------:R-:W-:-:S04]  /*17e0*/  IMAD R3, R10, 0x8, R3 ;  /* 0x000000080a037824 */ /* 0x000fc800078e0203 */
[----:B------:R-:W2:Y:S02]  /*17f0*/  SYNCS.PHASECHK.TRANS64.TRYWAIT P0, [R3+URZ+0x100], R2 ;  /* 0x00010002030075a7 */ /* 0x000ea400080011ff */
[----:B--2---:R-:W-:Y:S05]  /*1800*/  @!P0 BRA `(.L_x_24) ;  /* 0x0000006400948947 */ /* 0x004fea0003800000 */
.L_x_125:
[----:B------:R-:W-:Y:S01]  /*1810*/  VIADD R10, R10, 0x1 ;  /* 0x000000010a0a7836 */ /* 0x000fe20000000000 */
[----:B------:R2:W-:Y:S04]  /*1820*/  SYNCS.ARRIVE.TRANS64.A1T0 RZ, [R3+URZ+0xf0], RZ ;  /* 0x0000f0ff03ff79a7 */ /* 0x0005e800081000ff */
[----:B------:R-:W-:-:S04]  /*1830*/  ISETP.NE.AND P0, PT, R10, 0x2, PT ;  /* 0x000000020a00780c */ /* 0x000fc80003f05270 */
[----:B------:R-:W-:Y:S02]  /*1840*/  SEL R10, R10, RZ, P0 ;  /* 0x000000ff0a0a7207 */ /* 0x000fe40000000000 */
[----:B--2---:R-:W-:-:S04]  /*1850*/  SEL R3, RZ, 0x1, P0 ;  /* 0x00000001ff037807 */ /* 0x004fc80000000000 */
[----:B------:R-:W-:-:S07]  /*1860*/  LOP3.LUT R8, R8, R3, RZ, 0x3c, !PT ;  /* 0x0000000308087212 */ /* 0x000fce00078e3cff */
.L_x_23:
[----:B------:R-:W-:Y:S01]  /*1870*/  UMOV UR4, 0x400 ;  /* 0x0000040000047882 */ /* 0x000fe20000000000 */
[----:B------:R-:W-:Y:S01]  /*1880*/  LEA.HI R3, R21, R21, RZ, 0x1 ;  /* 0x0000001515037211 */ /* 0x000fe200078f08ff */
[----:B-1----:R-:W-:Y:S01]  /*1890*/  ULEA UR4, UR37, UR4, 0x18 ;  /* 0x0000000425047291 */ /* 0x002fe2000f8ec0ff */
[----:B------:R-:W-:Y:S01]  /*18a0*/  SHF.L.U32 R2, R15, 0x1f, RZ ;  /* 0x0000001f0f027819 */ /* 0x000fe200000006ff */
[----:B------:R-:W-:Y:S01]  /*18b0*/  UISETP.GE.U32.AND UP0, UPT, UR15, 0x1ff, UPT ;  /* 0x000001ff0f00788c */ /* 0x000fe2000bf06070 */
[C---:B------:R-:W-:Y:S01]  /*18c0*/  R2UR UR9, R16.reuse ;  /* 0x00000000100972ca */ /* 0x040fe200000e0000 */
[----:B------:R-:W-:Y:S01]  /*18d0*/  ULEA UR8, UR13, UR4, 0x3 ;  /* 0x000000040d087291 */ /* 0x000fe2000f8e18ff */
[----:B------:R-:W-:Y:S01]  /*18e0*/  IMAD.SHL.U32 R3, R3, 0x40, RZ ;  /* 0x0000004003037824 */ /* 0x000fe200078e00ff */
[----:B------:R-:W-:Y:S01]  /*18f0*/  R2UR UR19, R16 ;  /* 0x00000000101372ca */ /* 0x000fe200000e0000 */
[----:B------:R-:W-:-:S03]  /*1900*/  UMOV UR23, URZ ;  /* 0x000000ff00177c82 */ /* 0x000fc60008000000 */
[----:B------:R-:W-:-:S03]  /*1910*/  R2UR UR35, R3 ;  /* 0x00000000032372ca */ /* 0x000fc600000e0000 */
[----:B------:R1:W2:Y:S01]  /*1920*/  SYNCS.PHASECHK.TRANS64.TRYWAIT P0, [UR8+0x30], R2 ;  /* 0x00003002ff0075a7 */ /* 0x0002a20008001108 */
[----:B------:R-:W-:-:S09]  /*1930*/  R2UR UR8, R20 ;  /* 0x00000000140872ca */ /* 0x000fd200000e0000 */
[----:B------:R-:W-:-:S04]  /*1940*/  ULOP3.LUT UR35, UR9, 0xffffff80, UR35, 0xf8, !UPT ;  /* 0xffffff8009237892 */ /* 0x000fc8000f8ef823 */
[----:B------:R-:W-:Y:S01]  /*1950*/  ULEA UR19, UR8, UR19, 0x7 ;  /* 0x0000001308137291 */ /* 0x000fe2000f8e38ff */
[----:B------:R-:W-:Y:S11]  /*1960*/  BRA.U !UP0, `(.L_x_25) ;  /* 0x0000000108ec7547 */ /* 0x000ff6000b800000 */
[----:B------:R-:W-:Y:S01]  /*1970*/  UMOV UR29, UR6 ;  /* 0x00000006001d7c82 */ /* 0x000fe20008000000 */
[----:B------:R-:W-:Y:S01]  /*1980*/  UMOV UR44, UR13 ;  /* 0x0000000d002c7c82 */ /* 0x000fe20008000000 */
[----:B------:R-:W-:-:S05]  /*1990*/  UMOV UR26, 0x80 ;  /* 0x00000080001a7882 */ /* 0x000fca0000000000 */
.L_x_31:
[----:B------:R-:W-:Y:S01]  /*19a0*/  ULEA UR33, UR44, UR4, 0x3 ;  /* 0x000000042c217291 */ /* 0x000fe2000f8e18ff */
[----:B------:R-:W-:Y:S01]  /*19b0*/  @P5 MOV R3, 0x10000 ;  /* 0x0001000000035802 */ /* 0x000fe20000000f00 */
[----:B-12---:R-:W-:Y:S10]  /*19c0*/  @P0 BRA `(.L_x_26) ;  /* 0x00000000000c0947 */ /* 0x006ff40003800000 */
[----:B------:R-:W-:-:S04]  /*19d0*/  SHF.L.U32 R5, R15, 0x1f, RZ ;  /* 0x0000001f0f057819 */ /* 0x000fc800000006ff */
[----:B------:R-:W2:Y:S02]  /*19e0*/  SYNCS.PHASECHK.TRANS64.TRYWAIT P0, [UR33+0x30], R5 ;  /* 0x00003005ff0075a7 */ /* 0x000ea40008001121 */
[----:B--2---:R-:W-:Y:S05]  /*19f0*/  @!P0 BRA `(.L_x_27) ;  /* 0x00000064002c8947 */ /* 0x004fea0003800000 */
.L_x_26:
[----:B------:R2:W-:Y:S01]  /*1a00*/  @P5 SYNCS.ARRIVE.TRANS64 RZ, [UR33], R3 ;  /* 0x00000003ffff59a7 */ /* 0x0005e20008000021 */
[----:B------:R-:W-:Y:S02]  /*1a10*/  ULOP3.LUT UR8, UR7, 0x2, URZ, 0xfc, !UPT ;  /* 0x0000000207087892 */ /* 0x000fe4000f8efcff */
[----:B------:R-:W-:Y:S02]  /*1a20*/  UIADD3 UR29, UPT, UPT, UR29, 0x1, URZ ;  /* 0x000000011d1d7890 */ /* 0x000fe4000fffe0ff */
[----:B------:R-:W-:Y:S02]  /*1a30*/  UISETP.NE.AND UP0, UPT, UR8, 0x2, UPT ;  /* 0x000000020800788c */ /* 0x000fe4000bf05270 */
[----:B------:R-:W-:-:S07]  /*1a40*/  UISETP.NE.AND UP2, UPT, UR29, 0x1, UPT ;  /* 0x000000011d00788c */ /* 0x000fce000bf45270 */
[----:B------:R-:W-:Y:S05]  /*1a50*/  BRA.U UP0, `(.L_x_28) ;  /* 0x0000000100047547 */ /* 0x000fea000b800000 */
[----:B------:R-:W-:Y:S05]  /*1a60*/  BPT.TRAP 0x1 ;  /* 0x000000040000795c */ /* 0x000fea0000300000 */
.L_x_28:
[----:B------:R-:W-:Y:S04]  /*1a70*/  BSSY.RECONVERGENT B0, `(.L_x_29) ;  /* 0x0000003000007945 */ /* 0x000fe80003800200 */
[----:B------:R-:W-:Y:S05]  /*1a80*/  @!P4 BRA `(.L_x_30) ;  /* 0x000000000004c947 */ /* 0x000fea0003800000 */
[----:B------:R-:W-:Y:S05]  /*1a90*/  BPT.TRAP 0x1 ;  /* 0x000000040000795c */ /* 0x000fea0000300000 */
.L_x_30:
[----:B------:R-:W-:Y:S05]  /*1aa0*/  BSYNC.RECONVERGENT B0 ;  /* 0x0000000000007941 */ /* 0x000fea0003800200 */
.L_x_29:
[----:B------:R-:W-:Y:S02]  /*1ab0*/  UIADD3 UR13, UPT, UPT, UR44, 0x1, URZ ;  /* 0x000000012c0d7890 */ /* 0x000fe4000fffe0ff */
[----:B------:R-:W-:Y:S02]  /*1ac0*/  UIADD3 UR42, UP1, UPT, UR30, 0x80, URZ ;  /* 0x000000801e2a7890 */ /* 0x000fe4000ff3e0ff */
[----:B------:R-:W-:Y:S02]  /*1ad0*/  UISETP.NE.AND UP0, UPT, UR13, 0x6, UPT ;  /* 0x000000060d00788c */ /* 0x000fe4000bf05270 */
[----:B------:R-:W-:Y:S02]  /*1ae0*/  UIADD3 UR34, UPT, UPT, UR26, -0x80, URZ ;  /* 0xffffff801a227890 */ /* 0x000fe4000fffe0ff */
[----:B------:R-:W-:Y:S02]  /*1af0*/  USEL UR9, URZ, 0x1, UP0 ;  /* 0x00000001ff097887 */ /* 0x000fe40008000000 */
[----:B------:R-:W-:-:S02]  /*1b00*/  USEL UR13, UR13, URZ, UP0 ;  /* 0x000000ff0d0d7287 */ /* 0x000fc40008000000 */
[----:B------:R-:W-:Y:S02]  /*1b10*/  UIADD3 UR40, UP0, UPT, UR30, 0x180, URZ ;  /* 0x000001801e287890 */ /* 0x000fe4000ff1e0ff */
[----:B------:R-:W-:Y:S01]  /*1b20*/  ULEA UR8, UR13, UR4, 0x3 ;  /* 0x000000040d087291 */ /* 0x000fe2000f8e18ff */
[----:B------:R-:W-:Y:S01]  /*1b30*/  LOP3.LUT R15, R15, UR9, RZ, 0x3c, !PT ;  /* 0x000000090f0f7c12 */ /* 0x000fe2000f8e3cff */
[----:B------:R-:W-:Y:S02]  /*1b40*/  ULOP3.LUT UR33, UR33, 0xfefffff8, URZ, 0xc0, !UPT ;  /* 0xfefffff821217892 */ /* 0x000fe4000f8ec0ff */
[----:B------:R-:W-:Y:S01]  /*1b50*/  UIADD3.X UR43, UPT, UPT, URZ, UR31, URZ, UP1, !UPT ;  /* 0x0000001fff2b7290 */ /* 0x000fe20008ffe4ff */
[----:B-1----:R-:W-:Y:S01]  /*1b60*/  SHF.L.U32 R2, R15, 0x1f, RZ ;  /* 0x0000001f0f027819 */ /* 0x002fe200000006ff */
[----:B------:R-:W-:Y:S01]  /*1b70*/  UIADD3.X UR41, UPT, UPT, URZ, UR31, URZ, UP0, !UPT ;  /* 0x0000001fff297290 */ /* 0x000fe200087fe4ff */
[----:B------:R-:W-:Y:S02]  /*1b80*/  UMOV UR38, 0x0 ;  /* 0x0000000000267882 */ /* 0x000fe40000000000 */
[----:B------:R4:W1:Y:S01]  /*1b90*/  SYNCS.PHASECHK.TRANS64.TRYWAIT P0, [UR8+0x30], R2 ;  /* 0x00003002ff0075a7 */ /* 0x0008620008001108 */
[----:B------:R-:W-:Y:S01]  /*1ba0*/  ULEA UR8, UR44, UR4, 0xe ;  /* 0x000000042c087291 */ /* 0x000fe2000f8e70ff */
[----:B------:R-:W-:Y:S01]  /*1bb0*/  UMOV UR39, 0x10000000 ;  /* 0x1000000000277882 */ /* 0x000fe20000000000 */
[----:B------:R-:W-:-:S02]  /*1bc0*/  UMOV UR27, UR35 ;  /* 0x00000023001b7c82 */ /* 0x000fc40008000000 */
[----:B------:R-:W-:Y:S02]  /*1bd0*/  UIADD3 UR32, UPT, UPT, UR8, 0x4300, URZ ;  /* 0x0000430008207890 */ /* 0x000fe4000fffe0ff */
[----:B------:R-:W-:Y:S02]  /*1be0*/  UIADD3 UR24, UPT, UPT, UR8, 0x6300, URZ ;  /* 0x0000630008187890 */ /* 0x000fe4000fffe0ff */
[----:B------:R-:W-:Y:S02]  /*1bf0*/  UIADD3 UR16, UPT, UPT, UR8, 0x1c300, URZ ;  /* 0x0001c30008107890 */ /* 0x000fe4000fffe0ff */
[----:B------:R-:W-:Y:S01]  /*1c00*/  UIADD3 UR8, UPT, UPT, UR8, 0x1e300, URZ ;  /* 0x0001e30008087890 */ /* 0x000fe2000fffe0ff */
[----:B------:R-:W-:Y:S01]  /*1c10*/  UMOV UR28, UR36 ;  /* 0x00000024001c7c82 */ /* 0x000fe20008000000 */
[----:B------:R-:W-:Y:S01]  /*1c20*/  UMOV UR25, UR33 ;  /* 0x0000002100197c82 */ /* 0x000fe20008000000 */
[----:B------:R-:W-:Y:S01]  /*1c30*/  UMOV UR20, UR36 ;  /* 0x0000002400147c82 */ /* 0x000fe20008000000 */
[----:B------:R-:W-:Y:S01]  /*1c40*/  UMOV UR17, UR33 ;  /* 0x0000002100117c82 */ /* 0x000fe20008000000 */
[----:B------:R-:W-:Y:S01]  /*1c50*/  UMOV UR18, UR34 ;  /* 0x0000002200127c82 */ /* 0x000fe20008000000 */
[----:B------:R-:W-:Y:S01]  /*1c60*/  UTMALDG.3D.2CTA [UR32], [UR42], desc[UR38] ;  /* 0x000026202a0075b4 */ /* 0x000fe20008211000 */
[----:B------:R-:W-:Y:S01]  /*1c70*/  UMOV UR10, UR26 ;  /* 0x0000001a000a7c82 */ /* 0x000fe20008000000 */
[----:B------:R-:W-:Y:S01]  /*1c80*/  UMOV UR11, UR19 ;  /* 0x00000013000b7c82 */ /* 0x000fe20008000000 */
[----:B------:R-:W-:Y:S01]  /*1c90*/  UMOV UR12, UR36 ;  /* 0x00000024000c7c82 */ /* 0x000fe20008000000 */
[----:B------:R-:W-:Y:S01]  /*1ca0*/  UMOV UR9, UR33 ;  /* 0x0000002100097c82 */ /* 0x000fe20008000000 */
[----:B------:R-:W-:Y:S01]  /*1cb0*/  UMOV UR23, UR5 ;  /* 0x0000000500177c82 */ /* 0x000fe20008000000 */
[----:B------:R-:W-:Y:S01]  /*1cc0*/  UMOV UR44, UR13 ;  /* 0x0000000d002c7c82 */ /* 0x000fe20008000000 */
[----:B------:R2:W-:Y:S01]  /*1cd0*/  UTMALDG.3D.2CTA [UR24], [UR42], desc[UR38] ;  /* 0x000026182a0075b4 */ /* 0x0005e20008211000 */
[----:B------:R4:W-:Y:S01]  /*1ce0*/  UTMALDG.3D.2CTA [UR16], [UR40], desc[UR38] ;  /* 0x00002610280075b4 */ /* 0x0009e20008211000 */
[----:B------:R4:W-:Y:S01]  /*1cf0*/  UTMALDG.3D.2CTA [UR8], [UR40], desc[UR38] ;  /* 0x00002608280075b4 */ /* 0x0009e20008211000 */
[----:B--2---:R-:W-:Y:S01]  /*1d00*/  UIADD3 UR26, UPT, UPT, UR26, 0x100, URZ ;  /* 0x000001001a1a7890 */ /* 0x004fe2000fffe0ff */
[----:B----4-:R-:W-:Y:S11]  /*1d10*/  BRA.U UP2, `(.L_x_31) ;  /* 0xfffffffd02207547 */ /* 0x010ff6000b83ffff */
.L_x_25:
[----:B------:R-:W-:Y:S01]  /*1d20*/  ULEA UR8, UR13, UR4, 0x3 ;  /* 0x000000040d087291 */ /* 0x000fe2000f8e18ff */
[----:B-1----:R-:W-:Y:S01]  /*1d30*/  SHF.L.U32 R2, R15, 0x1f, RZ ;  /* 0x0000001f0f027819 */ /* 0x002fe200000006ff */
[----:B------:R-:W-:Y:S01]  /*1d40*/  @!P1 SYNCS.ARRIVE.TRANS64.A1T0 RZ, [UR4+0x88], RZ ;  /* 0x000088ffffff99a7 */ /* 0x000fe20008100004 */
[----:B------:R-:W-:-:S06]  /*1d50*/  UISETP.GT.AND UP0, UPT, UR22, UR21, UPT ;  /* 0x000000151600728c */ /* 0x000fcc000bf04270 */
[----:B--2---:R1:W2:Y:S03]  /*1d60*/  SYNCS.PHASECHK.TRANS64.TRYWAIT P0, [UR8+0x30], R2 ;  /* 0x00003002ff0075a7 */ /* 0x0042a60008001108 */
[----:B------:R-:W-:Y:S05]  /*1d70*/  BRA.U !UP0, `(.L_x_32) ;  /* 0x0000000108e47547 */ /* 0x000fea000b800000 */
[----:B------:R-:W-:Y:S01]  /*1d80*/  UIADD3 UR29, UPT, UPT, UR14, UR23, URZ ;  /* 0x000000170e1d7290 */ /* 0x000fe2000fffe0ff */
[----:B------:R-:W-:-:S11]  /*1d90*/  UMOV UR44, UR13 ;  /* 0x0000000d002c7c82 */ /* 0x000fd60008000000 */
.L_x_38:
[----:B------:R-:W-:Y:S01]  /*1da0*/  ULEA UR33, UR44, UR4, 0x3 ;  /* 0x000000042c217291 */ /* 0x000fe2000f8e18ff */
[----:B--2---:R-:W-:Y:S01]  /*1db0*/  @P5 MOV R3, 0x10000 ;  /* 0x0001000000035802 */ /* 0x004fe20000000f00 */
[----:B-12---:R-:W-:Y:S10]  /*1dc0*/  @P0 BRA `(.L_x_33) ;  /* 0x00000000000c0947 */ /* 0x006ff40003800000 */
[----:B------:R-:W-:-:S04]  /*1dd0*/  SHF.L.U32 R5, R15, 0x1f, RZ ;  /* 0x0000001f0f057819 */ /* 0x000fc800000006ff */
[----:B------:R-:W2:Y:S02]  /*1de0*/  SYNCS.PHASECHK.TRANS64.TRYWAIT P0, [UR33+0x30], R5 ;  /* 0x00003005ff0075a7 */ /* 0x000ea40008001121 */
[----:B--2---:R-:W-:Y:S05]  /*1df0*/  @!P0 BRA `(.L_x_34) ;  /* 0x0000006000448947 */ /* 0x004fea0003800000 */
.L_x_33:
[----:B------:R2:W-:Y:S01]  /*1e00*/  @P5 SYNCS.ARRIVE.TRANS64 RZ, [UR33], R3 ;  /* 0x00000003ffff59a7 */ /* 0x0005e20008000021 */
[----:B------:R-:W-:-:S04]  /*1e10*/  ULOP3.LUT UR8, UR7, 0x2, URZ, 0xfc, !UPT ;  /* 0x0000000207087892 */ /* 0x000fc8000f8efcff */
[----:B------:R-:W-:-:S09]  /*1e20*/  UISETP.NE.AND UP0, UPT, UR8, 0x2, UPT ;  /* 0x000000020800788c */ /* 0x000fd2000bf05270 */
[----:B------:R-:W-:Y:S05]  /*1e30*/  BRA.U UP0, `(.L_x_35) ;  /* 0x0000000100047547 */ /* 0x000fea000b800000 */
[----:B------:R-:W-:Y:S05]  /*1e40*/  BPT.TRAP 0x1 ;  /* 0x000000040000795c */ /* 0x000fea0000300000 */
.L_x_35:
[----:B------:R-:W-:Y:S04]  /*1e50*/  BSSY.RECONVERGENT B0, `(.L_x_36) ;  /* 0x0000003000007945 */ /* 0x000fe80003800200 */
[----:B------:R-:W-:Y:S05]  /*1e60*/  @!P4 BRA `(.L_x_37) ;  /* 0x000000000004c947 */ /* 0x000fea0003800000 */
[----:B------:R-:W-:Y:S05]  /*1e70*/  BPT.TRAP 0x1 ;  /* 0x000000040000795c */ /* 0x000fea0000300000 */
.L_x_37:
[----:B------:R-:W-:Y:S05]  /*1e80*/  BSYNC.RECONVERGENT B0 ;  /* 0x0000000000007941 */ /* 0x000fea0003800200 */
.L_x_36:
[----:B------:R-:W-:Y:S02]  /*1e90*/  UIADD3 UR13, UPT, UPT, UR44, 0x1, URZ ;  /* 0x000000012c0d7890 */ /* 0x000fe4000fffe0ff */
[----:B------:R-:W-:Y:S02]  /*1ea0*/  UIADD3 UR42, UP1, UPT, UR30, 0x80, URZ ;  /* 0x000000801e2a7890 */ /* 0x000fe4000ff3e0ff */
[----:B------:R-:W-:Y:S02]  /*1eb0*/  UISETP.NE.AND UP0, UPT, UR13, 0x6, UPT ;  /* 0x000000060d00788c */ /* 0x000fe4000bf05270 */
[----:B------:R-:W-:Y:S02]  /*1ec0*/  USHF.L.U32 UR34, UR23, 0x8, URZ ;  /* 0x0000000817227899 */ /* 0x000fe400080006ff */
        /* <DEDUP_REMOVED lines=8> */
[----:B------:R-:W-:Y:S02]  /*1f50*/  UIADD3 UR26, UPT, UPT, UR34, 0x80, URZ ;  /* 0x00000080221a7890 */ /* 0x000fe4000fffe0ff */
[----:B------:R-:W-:Y:S01]  /*1f60*/  UIADD3.X UR41, UPT, UPT, URZ, UR31, URZ, UP0, !UPT ;  /* 0x0000001fff297290 */ /* 0x000fe200087fe4ff */
[----:B------:R4:W1:Y:S01]  /*1f70*/  SYNCS.PHASECHK.TRANS64.TRYWAIT P0, [UR8+0x30], R2 ;  /* 0x00003002ff0075a7 */ /* 0x0008620008001108 */
[----:B------:R-:W-:Y:S01]  /*1f80*/  ULEA UR8, UR44, UR4, 0xe ;  /* 0x000000042c087291 */ /* 0x000fe2000f8e70ff */
[----:B------:R-:W-:Y:S01]  /*1f90*/  UMOV UR38, 0x0 ;  /* 0x0000000000267882 */ /* 0x000fe20000000000 */
[----:B------:R-:W-:-:S02]  /*1fa0*/  UMOV UR39, 0x10000000 ;  /* 0x1000000000277882 */ /* 0x000fc40000000000 */
        /* <DEDUP_REMOVED lines=9> */
[----:B------:R-:W-:Y:S01]  /*2040*/  UMOV UR18, UR34 ;  /* 0x0000002200127c82 */ /* 0x000fe20008000000 */
[----:B------:R4:W-:Y:S01]  /*2050*/  UTMALDG.3D.2CTA [UR32], [UR42], desc[UR38] ;  /* 0x000026202a0075b4 */ /* 0x0009e20008211000 */
[----:B------:R-:W-:Y:S01]  /*2060*/  UMOV UR11, UR19 ;  /* 0x00000013000b7c82 */ /* 0x000fe20008000000 */
[----:B------:R-:W-:Y:S01]  /*2070*/  UMOV UR12, UR36 ;  /* 0x00000024000c7c82 */ /* 0x000fe20008000000 */
[----:B------:R-:W-:Y:S01]  /*2080*/  UMOV UR9, UR33 ;  /* 0x0000002100097c82 */ /* 0x000fe20008000000 */
[----:B------:R-:W-:Y:S01]  /*2090*/  UMOV UR10, UR26 ;  /* 0x0000001a000a7c82 */ /* 0x000fe20008000000 */
[----:B------:R-:W-:Y:S01]  /*20a0*/  UIADD3 UR23, UPT, UPT, UR23, 0x1, URZ ;  /* 0x0000000117177890 */ /* 0x000fe2000fffe0ff */
[----:B------:R-:W-:Y:S01]  /*20b0*/  UMOV UR44, UR13 ;  /* 0x0000000d002c7c82 */ /* 0x000fe20008000000 */
[----:B------:R4:W-:Y:S02]  /*20c0*/  UTMALDG.3D.2CTA [UR24], [UR42], desc[UR38] ;  /* 0x000026182a0075b4 */ /* 0x0009e40008211000 */
[----:B------:R-:W-:Y:S01]  /*20d0*/  UISETP.NE.AND UP0, UPT, UR23, UR29, UPT ;  /* 0x0000001d1700728c */ /* 0x000fe2000bf05270 */
[----:B------:R4:W-:Y:S01]  /*20e0*/  UTMALDG.3D.2CTA [UR16], [UR40], desc[UR38] ;  /* 0x00002610280075b4 */ /* 0x0009e20008211000 */
[----:B------:R4:W-:Y:S07]  /*20f0*/  UTMALDG.3D.2CTA [UR8], [UR40], desc[UR38] ;  /* 0x00002608280075b4 */ /* 0x0009ee0008211000 */
[----:B----4-:R-:W-:Y:S05]  /*2100*/  BRA.U UP0, `(.L_x_38) ;  /* 0xfffffffd00247547 */ /* 0x010fea000b83ffff */
.L_x_32:
[----:B-1----:R-:W-:Y:S01]  /*2110*/  LEA R2, R14, UR4, 0x3 ;  /* 0x000000040e027c11 */ /* 0x002fe2000f8e18ff */
[----:B------:R-:W-:Y:S01]  /*2120*/  NOP ;  /* 0x0000000000007918 */ /* 0x000fe20000000000 */
[----:B--2---:R-:W-:Y:S02]  /*2130*/  SHF.L.U32 R3, R12, 0x1f, RZ ;  /* 0x0000001f0c037819 */ /* 0x004fe400000006ff */
[----:B------:R-:W-:Y:S02]  /*2140*/  LEA R4, R14, UR4, 0x4 ;  /* 0x000000040e047c11 */ /* 0x000fe4000f8e20ff */
[----:B------:R-:W1:Y:S02]  /*2150*/  SYNCS.PHASECHK.TRANS64.TRYWAIT P0, [R2+URZ+0x90], R3 ;  /* 0x00009003020075a7 */ /* 0x000e6400080011ff */
[----:B-1----:R-:W-:Y:S05]  /*2160*/  @!P0 BRA `(.L_x_39) ;  /* 0x0000005c00808947 */ /* 0x002fea0003800000 */
.L_x_128:
[----:B------:R-:W2:Y:S01]  /*2170*/  LDS.128 R4, [R4+0x120] ;  /* 0x0001200004047984 */ /* 0x000ea20000000c00 */
[----:B------:R-:W-:Y:S01]  /*2180*/  ISETP.GE.AND P0, PT, R40, 0x1, PT ;  /* 0x000000012800780c */ /* 0x000fe20003f06270 */
[----:B-1----:R-:W-:Y:S01]  /*2190*/  VIADD R2, R2, 0xa0 ;  /* 0x000000a002027836 */ /* 0x002fe20000000000 */
[----:B------:R-:W-:Y:S01]  /*21a0*/  @!PT LDS RZ, [RZ] ;  /* 0x00000000fffff984 */ /* 0x000fe20000000800 */
[----:B------:R-:W-:Y:S01]  /*21b0*/  @!PT LDS RZ, [RZ] ;  /* 0x00000000fffff984 */ /* 0x000fe20000000800 */
[----:B------:R-:W-:Y:S01]  /*21c0*/  @!PT LDS RZ, [RZ] ;  /* 0x00000000fffff984 */ /* 0x000fe20000000800 */
[----:B------:R-:W-:Y:S01]  /*21d0*/  @!PT LDS RZ, [RZ] ;  /* 0x00000000fffff984 */ /* 0x000fe20000000800 */
[----:B------:R1:W-:Y:S06]  /*21e0*/  MEMBAR.ALL.CTA ;  /* 0x0000000000007992 */ /* 0x0003ec0000008000 */
[----:B-1----:R-:W1:Y:S01]  /*21f0*/  FENCE.VIEW.ASYNC.S ;  /* 0x00000000000073c6 */ /* 0x002e620000000000 */
[----:B------:R-:W-:-:S04]  /*2200*/  PRMT R2, RZ, 0x654, R2 ;  /* 0x00000654ff027816 */ /* 0x000fc80000000002 */
[----:B-1----:R1:W-:Y:S01]  /*2210*/  SYNCS.ARRIVE.TRANS64.RED.A1T0 RZ, [R2+URZ], RZ ;  /* 0x000000ff02ff79a7 */ /* 0x0023e200081004ff */
[----:B--2---:R-:W-:-:S13]  /*2220*/  LOP3.LUT P2, RZ, R6, 0x1, RZ, 0xc0, !PT ;  /* 0x0000000106ff7812 */ /* 0x004fda000784c0ff */
[----:B------:R-:W-:Y:S01]  /*2230*/  @P2 SHF.R.U32.HI R3, RZ, 0x10, R5 ;  /* 0x00000010ff032819 */ /* 0x000fe20000011605 */
[----:B------:R-:W-:Y:S01]  /*2240*/  VOTEU.ANY UP0, P2 ;  /* 0x0000000000ff7886 */ /* 0x000fe20001000100 */
[----:B------:R-:W-:Y:S02]  /*2250*/  @P2 MOV R13, R4 ;  /* 0x00000004000d2202 */ /* 0x000fe40000000f00 */
[----:B------:R-:W-:Y:S02]  /*2260*/  @P2 R2UR.BROADCAST UR8, R3 ;  /* 0x00000000030822ca */ /* 0x000fe400008e0000 */
[----:B------:R-:W-:-:S11]  /*2270*/  @P2 LOP3.LUT R11, R5, 0xffff, RZ, 0xc0, !PT ;  /* 0x0000ffff050b2812 */ /* 0x000fd600078ec0ff */
[----:B------:R-:W-:Y:S01]  /*2280*/  @UP0 UMOV UR36, UR8 ;  /* 0x0000000800240c82 */ /* 0x000fe20008000000 */
[----:B-1----:R-:W-:Y:S05]  /*2290*/  @!P0 BRA `(.L_x_40) ;  /* 0x0000000000b88947 */ /* 0x002fea0003800000 */
[----:B------:R-:W3:Y:S01]  /*22a0*/  LDC.64 R4, c[0x0][0xb18] ;  /* 0x0002c600ff047b82 */ /* 0x000ee20000000a00 */
[----:B------:R-:W-:-:S07]  /*22b0*/  ISETP.NE.AND P3, PT, R40, 0x1, PT ;  /* 0x000000012800780c */ /* 0x000fce0003f65270 */
[----:B------:R-:W1:Y:S08]  /*22c0*/  LDC.64 R6, c[0x0][0xb10] ;  /* 0x0002c400ff067b82 */ /* 0x000e700000000a00 */
[----:B------:R-:W2:Y:S08]  /*22d0*/  LDC R17, c[0x0][0xb20] ;  /* 0x0002c800ff117b82 */ /* 0x000eb00000000800 */
[----:B------:R-:W4:Y:S01]  /*22e0*/  LDC R18, c[0x0][0xb0c] ;  /* 0x0002c300ff127b82 */ /* 0x000f220000000800 */
[----:B---3--:R-:W-:Y:S01]  /*22f0*/  IMAD.HI.U32 R22, R0, R5, RZ ;  /* 0x0000000500167227 */ /* 0x008fe200078e00ff */
[----:B------:R-:W-:-:S06]  /*2300*/  ISETP.NE.AND P0, PT, R4, 0x1, PT ;  /* 0x000000010400780c */ /* 0x000fcc0003f05270 */
[----:B------:R-:W3:Y:S01]  /*2310*/  LDC.64 R2, c[0x0][0xb28] ;  /* 0x0002ca00ff027b82 */ /* 0x000ee20000000a00 */
[----:B-1----:R-:W-:-:S04]  /*2320*/  IMAD.HI.U32 R20, R9, R6, RZ ;  /* 0x0000000609147227 */ /* 0x002fc800078e00ff */
[----:B------:R-:W-:Y:S01]  /*2330*/  IMAD.HI.U32 R24, R13, R6, RZ ;  /* 0x000000060d187227 */ /* 0x000fe200078e00ff */
[----:B------:R-:W-:Y:S02]  /*2340*/  SHF.R.U32.HI R20, RZ, R7, R20 ;  /* 0x00000007ff147219 */ /* 0x000fe40000011614 */
[----:B--2---:R-:W-:Y:S01]  /*2350*/  SHF.R.U32.HI R19, RZ, R17, R22 ;  /* 0x00000011ff137219 */ /* 0x004fe20000011616 */
[----:B------:R-:W-:Y:S01]  /*2360*/  IMAD.HI.U32 R22, R11, R5, RZ ;  /* 0x000000050b167227 */ /* 0x000fe200078e00ff */
[----:B------:R-:W-:Y:S02]  /*2370*/  SHF.R.U32.HI R24, RZ, R7, R24 ;  /* 0x00000007ff187219 */ /* 0x000fe40000011618 */
[----:B------:R-:W-:Y:S02]  /*2380*/  SEL R19, R0, R19, !P0 ;  /* 0x0000001300137207 */ /* 0x000fe40004000000 */
[----:B------:R-:W-:Y:S02]  /*2390*/  SHF.R.U32.HI R22, RZ, R17, R22 ;  /* 0x00000011ff167219 */ /* 0x000fe40000011616 */
[----:B----4-:R-:W-:-:S02]  /*23a0*/  ISETP.NE.AND P1, PT, R18, 0x1, PT ;  /* 0x000000011200780c */ /* 0x010fc40003f25270 */
[----:B------:R-:W-:Y:S02]  /*23b0*/  SEL R5, R11, R22, !P0 ;  /* 0x000000160b057207 */ /* 0x000fe40004000000 */
[----:B------:R-:W-:Y:S02]  /*23c0*/  SEL R21, R9, R20, !P1 ;  /* 0x0000001409157207 */ /* 0x000fe40004800000 */
[----:B------:R-:W-:Y:S01]  /*23d0*/  SEL R7, R13, R24, !P1 ;  /* 0x000000180d077207 */ /* 0x000fe20004800000 */
[----:B---3--:R-:W-:Y:S01]  /*23e0*/  IMAD.HI.U32 R20, R19, R2, RZ ;  /* 0x0000000213147227 */ /* 0x008fe200078e00ff */
[----:B------:R-:W-:-:S03]  /*23f0*/  IADD3 R17, PT, PT, -R5, RZ, RZ ;  /* 0x000000ff05117210 */ /* 0x000fc60007ffe1ff */
        /* <DEDUP_REMOVED lines=11> */
[----:B------:R-:W-:-:S04]  /*24b0*/  @!P0 IMAD.HI.U32 R20, R7, R2, RZ ;  /* 0x0000000207148227 */ /* 0x000fc800078e00ff */
[----:B------:R-:W-:Y:S01]  /*24c0*/  IMAD.MOV R2, RZ, RZ, -R6 ;  /* 0x000000ffff027224 */ /* 0x000fe200078e0a06 */
[----:B------:R-:W-:-:S03]  /*24d0*/  @!P0 SHF.R.U32.HI R20, RZ, R3, R20 ;  /* 0x00000003ff148219 */ /* 0x000fc60000011614 */
[----:B------:R-:W-:Y:S01]  /*24e0*/  IMAD R2, R40, R2, R5 ;  /* 0x0000000228027224 */ /* 0x000fe200078e0205 */
        /* <DEDUP_REMOVED lines=9> */
.L_x_40:
[----:B------:R-:W1:Y:S02]  /*2580*/  LDCU UR8, c[0x0][0xb30] ;  /* 0x00016600ff0877ac */ /* 0x000e640008000800 */
[----:B-1----:R-:W-:-:S09]  /*2590*/  UISETP.NE.AND UP0, UPT, UR8, 0x1, UPT ;  /* 0x000000010800788c */ /* 0x002fd2000bf05270 */
[----:B------:R-:W-:Y:S05]  /*25a0*/  BRA.U UP0, `(.L_x_41) ;  /* 0x0000000100407547 */ /* 0x000fea000b800000 */
[----:B------:R-:W1:Y:S08]  /*25b0*/  LDC.64 R4, c[0x0][0xb10] ;  /* 0x0002c400ff047b82 */ /* 0x000e700000000a00 */
[----:B------:R-:W2:Y:S08]  /*25c0*/  LDC.64 R2, c[0x0][0xb18] ;  /* 0x0002c600ff027b82 */ /* 0x000eb00000000a00 */
[----:B------:R-:W4:Y:S08]  /*25d0*/  LDC R6, c[0x0][0xb20] ;  /* 0x0002c800ff067b82 */ /* 0x000f300000000800 */
[----:B------:R-:W3:Y:S01]  /*25e0*/  LDC R18, c[0x0][0xb0c] ;  /* 0x0002c300ff127b82 */ /* 0x000ee20000000800 */
[----:B-1----:R-:W-:-:S05]  /*25f0*/  IMAD.HI.U32 R4, R13, R4, RZ ;  /* 0x000000040d047227 */ /* 0x002fca00078e00ff */
[----:B------:R-:W-:Y:S01]  /*2600*/  SHF.R.U32.HI R4, RZ, R5, R4 ;  /* 0x00000005ff047219 */ /* 0x000fe20000011604 */
[----:B--2---:R-:W-:Y:S01]  /*2610*/  IMAD.HI.U32 R3, R11, R3, RZ ;  /* 0x000000030b037227 */ /* 0x004fe200078e00ff */
[----:B------:R-:W-:-:S04]  /*2620*/  ISETP.NE.AND P0, PT, R2, 0x1, PT ;  /* 0x000000010200780c */ /* 0x000fc80003f05270 */
[----:B----4-:R-:W-:-:S04]  /*2630*/  SHF.R.U32.HI R6, RZ, R6, R3 ;  /* 0x00000006ff067219 */ /* 0x010fc80000011603 */
[----:B------:R-:W-:Y:S02]  /*2640*/  SEL R3, R11, R6, !P0 ;  /* 0x000000060b037207 */ /* 0x000fe40004000000 */
[----:B---3--:R-:W-:-:S04]  /*2650*/  ISETP.NE.AND P1, PT, R18, 0x1, PT ;  /* 0x000000011200780c */ /* 0x008fc80003f25270 */
[----:B------:R-:W-:-:S05]  /*2660*/  SEL R4, R13, R4, !P1 ;  /* 0x000000040d047207 */ /* 0x000fca0004800000 */
[----:B------:R-:W-:Y:S02]  /*2670*/  IMAD.IADD R5, R3, 0x1, -R4 ;  /* 0x0000000103057824 */ /* 0x000fe400078e0a04 */
[----:B------:R-:W-:Y:S02]  /*2680*/  IMAD.IADD R3, R4, 0x1, -R3 ;  /* 0x0000000104037824 */ /* 0x000fe400078e0a03 */
[----:B------:R-:W-:Y:S02]  /*2690*/  IMAD R13, R5, R18, R13 ;  /* 0x00000012050d7224 */ /* 0x000fe400078e020d */
[----:B------:R-:W-:-:S07]  /*26a0*/  IMAD R11, R3, R2, R11 ;  /* 0x00000002030b7224 */ /* 0x000fce00078e020b */
.L_x_41:
[----:B------:R-:W-:Y:S01]  /*26b0*/  VIADD R14, R14, 0x1 ;  /* 0x000000010e0e7836 */ /* 0x000fe20000000000 */
[----:B------:R-:W-:Y:S01]  /*26c0*/  PLOP3.LUT P1, PT, PT, PT, PT, 0x80, 0x8 ;  /* 0x000000000008781c */ /* 0x000fe20003f2f070 */
[----:B------:R-:W-:Y:S02]  /*26d0*/  IMAD.IADD R21, R13, 0x1, R96 ;  /* 0x000000010d157824 */ /* 0x000fe400078e0260 */
[----:B------:R-:W-:Y:S01]  /*26e0*/  IMAD.IADD R20, R11, 0x1, R94 ;  /* 0x000000010b147824 */ /* 0x000fe200078e025e */
[----:B------:R-:W-:-:S04]  /*26f0*/  ISETP.NE.AND P0, PT, R14, 0x2, PT ;  /* 0x000000020e00780c */ /* 0x000fc80003f05270 */
[----:B------:R-:W-:Y:S02]  /*2700*/  SEL R3, RZ, 0x1, P0 ;  /* 0x00000001ff037807 */ /* 0x000fe40000000000 */
[----:B------:R-:W-:Y:S02]  /*2710*/  SEL R14, R14, RZ, P0 ;  /* 0x000000ff0e0e7207 */ /* 0x000fe40000000000 */
[----:B------:R-:W-:Y:S01]  /*2720*/  LOP3.LUT R12, R12, R3, RZ, 0x3c, !PT ;  /* 0x000000030c0c7212 */ /* 0x000fe200078e3cff */
[----:B------:R-:W-:Y:S06]  /*2730*/  @P2 BRA `(.L_x_42) ;  /* 0xfffffff0000c2947 */ /* 0x000fec000383ffff */
[----:B------:R-:W-:Y:S01]  /*2740*/  UIADD3 UR4, UPT, UPT, UR4, 0x30, URZ ;  /* 0x0000003004047890 */ /* 0x000fe2000fffe0ff */
[----:B------:R-:W-:-:S03]  /*2750*/  SHF.L.U32 R3, R15, 0x1f, RZ ;  /* 0x0000001f0f037819 */ /* 0x000fc600000006ff */
[----:B------:R-:W-:-:S09]  /*2760*/  ULEA UR5, UR13, UR4, 0x3 ;  /* 0x000000040d057291 */ /* 0x000fd2000f8e18ff */
[----:B------:R-:W1:Y:S02]  /*2770*/  SYNCS.PHASECHK.TRANS64.TRYWAIT P0, [UR5], R3 ;  /* 0x00000003ff0075a7 */ /* 0x000e640008001105 */
[----:B-1----:R-:W-:Y:S05]  /*2780*/  @!P0 BRA `(.L_x_43) ;  /* 0x00000058000c8947 */ /* 0x002fea0003800000 */
.L_x_130:
[----:B------:R-:W-:-:S04]  /*2790*/  UIADD3 UR6, UPT, UPT, UR13, 0x1, URZ ;  /* 0x000000010d067890 */ /* 0x000fc8000fffe0ff */
[----:B------:R-:W-:-:S04]  /*27a0*/  UISETP.NE.AND UP0, UPT, UR6, 0x6, UPT ;  /* 0x000000060600788c */ /* 0x000fc8000bf05270 */
[----:B------:R-:W-:Y:S02]  /*27b0*/  USEL UR7, URZ, 0x1, UP0 ;  /* 0x00000001ff077887 */ /* 0x000fe40008000000 */
[----:B------:R-:W-:-:S04]  /*27c0*/  USEL UR6, UR6, URZ, UP0 ;  /* 0x000000ff06067287 */ /* 0x000fc80008000000 */
[----:B------:R-:W-:Y:S01]  /*27d0*/  ULEA UR5, UR6, UR4, 0x3 ;  /* 0x0000000406057291 */ /* 0x000fe2000f8e18ff */
[----:B------:R-:W-:-:S04]  /*27e0*/  LOP3.LUT R2, R15, UR7, RZ, 0x3c, !PT ;  /* 0x000000070f027c12 */ /* 0x000fc8000f8e3cff */
[----:B-1----:R-:W-:-:S04]  /*27f0*/  SHF.L.U32 R3, R2, 0x1f, RZ ;  /* 0x0000001f02037819 */ /* 0x002fc800000006ff */
[----:B------:R-:W1:Y:S02]  /*2800*/  SYNCS.PHASECHK.TRANS64.TRYWAIT P0, [UR5], R3 ;  /* 0x00000003ff0075a7 */ /* 0x000e640008001105 */
[----:B-1----:R-:W-:Y:S05]  /*2810*/  @!P0 BRA `(.L_x_44) ;  /* 0x0000005800008947 */ /* 0x002fea0003800000 */
.L_x_132:
        /* <DEDUP_REMOVED lines=9> */
.L_x_134:
        /* <DEDUP_REMOVED lines=9> */
.L_x_136:
        /* <DEDUP_REMOVED lines=9> */
.L_x_138:
[----:B------:R-:W-:-:S04]  /*29d0*/  UIADD3 UR6, UPT, UPT, UR6, 0x1, URZ ;  /* 0x0000000106067890 */ /* 0x000fc8000fffe0ff */
[----:B------:R-:W-:-:S04]  /*29e0*/  UISETP.NE.AND UP0, UPT, UR6, 0x6, UPT ;  /* 0x000000060600788c */ /* 0x000fc8000bf05270 */
[----:B------:R-:W-:Y:S02]  /*29f0*/  USEL UR5, URZ, 0x1, UP0 ;  /* 0x00000001ff057887 */ /* 0x000fe40008000000 */
[----:B------:R-:W-:-:S04]  /*2a00*/  USEL UR6, UR6, URZ, UP0 ;  /* 0x000000ff06067287 */ /* 0x000fc80008000000 */
[----:B------:R-:W-:Y:S01]  /*2a10*/  ULEA UR6, UR6, UR4, 0x3 ;  /* 0x0000000406067291 */ /* 0x000fe2000f8e18ff */
[----:B-1----:R-:W-:-:S04]  /*2a20*/  LOP3.LUT R3, R2, UR5, RZ, 0x3c, !PT ;  /* 0x0000000502037c12 */ /* 0x002fc8000f8e3cff */
[----:B------:R-:W-:Y:S01]  /*2a30*/  SHF.L.U32 R3, R3, 0x1f, RZ ;  /* 0x0000001f03037819 */ /* 0x000fe200000006ff */
[----:B---3--:R-:W-:-:S07]  /*2a40*/  IMAD.U32 R0, RZ, RZ, UR6 ;  /* 0x00000006ff007e24 */ /* 0x008fce000f8e00ff */
.L_x_48:
[----:B-1----:R1:W2:Y:S02]  /*2a50*/  SYNCS.PHASECHK.TRANS64.TRYWAIT P0, [R0+URZ], R3 ;  /* 0x00000003000075a7 */ /* 0x0022a400080011ff */
[----:B--2---:R-:W-:Y:S05]  /*2a60*/  @!P0 NANOSLEEP.SYNCS 0x989680 ;  /* 0x009896800000895d */ /* 0x004fea0003900000 */
[----:B------:R-:W2:Y:S02]  /*2a70*/  @!P0 SYNCS.PHASECHK.TRANS64 P0, [R0+URZ], R3 ;  /* 0x00000003000085a7 */ /* 0x000ea400080010ff */
[----:B--2---:R-:W-:Y:S05]  /*2a80*/  @P0 EXIT ;  /* 0x000000000000094d */ /* 0x004fea0003800000 */
[----:B------:R-:W-:Y:S05]  /*2a90*/  BRA `(.L_x_48) ;  /* 0xfffffffc00ec7947 */ /* 0x000fea000383ffff */
.L_x_22:
[----:B------:R-:W-:-:S04]  /*2aa0*/  UISETP.NE.AND UP1, UPT, UR37, URZ, UPT ;  /* 0x000000ff2500728c */ /* 0x000fc8000bf25270 */
[----:B------:R-:W-:-:S09]  /*2ab0*/  UISETP.NE.OR UP1, UPT, UR10, 0x1, UP1 ;  /* 0x000000010a00788c */ /* 0x000fd20008f25670 */
[----:B------:R-:W-:Y:S05]  /*2ac0*/  BRA.U UP1, `(.L_x_49) ;  /* 0x00000005014c7547 */ /* 0x000fea000b800000 */
[----:B------:R-:W-:Y:S01]  /*2ad0*/  HFMA2 R11, -RZ, RZ, 0, 0 ;  /* 0x00000000ff0b7431 */ /* 0x000fe200000001ff */
[----:B------:R-:W-:Y:S01]  /*2ae0*/  ISETP.GE.U32.AND P2, PT, R10, 0x2, PT ;  /* 0x000000020a00780c */ /* 0x000fe20003f46070 */
[----:B------:R-:W-:Y:S01]  /*2af0*/  IMAD.MOV.U32 R12, RZ, RZ, 0x1 ;  /* 0x00000001ff0c7424 */ /* 0x000fe200078e00ff */
[----:B------:R-:W-:Y:S01]  /*2b00*/  CS2R R8, SRZ ;  /* 0x0000000000087805 */ /* 0x000fe2000001ff00 */
[----:B------:R-:W-:Y:S01]  /*2b10*/  IMAD.MOV.U32 R3, RZ, RZ, RZ ;  /* 0x000000ffff037224 */ /* 0x000fe200078e00ff */
[----:B------:R-:W-:Y:S01]  /*2b20*/  UMOV UR4, 0x400 ;  /* 0x0000040000047882 */ /* 0x000fe20000000000 */
[----:B------:R-:W-:Y:S01]  /*2b30*/  UMOV UR6, URZ ;  /* 0x000000ff00067c82 */ /* 0x000fe20008000000 */
[----:B------:R-:W-:-:S12]  /*2b40*/  ULEA UR37, UR37, UR4, 0x18 ;  /* 0x0000000425257291 */ /* 0x000fd8000f8ec0ff */
.L_x_53:
[----:B------:R-:W-:Y:S02]  /*2b50*/  LEA R0, R3, UR37, 0x3 ;  /* 0x0000002503007c11 */ /* 0x000fe4000f8e18ff */
[----:B------:R-:W-:-:S03]  /*2b60*/  SHF.L.U32 R5, R8, 0x1f, RZ ;  /* 0x0000001f08057819 */ /* 0x000fc600000006ff */
[----:B------:R-:W-:Y:S01]  /*2b70*/  VIADD R4, R0, 0x100 ;  /* 0x0000010000047836 */ /* 0x000fe20000000000 */
[----:B------:R-:W1:Y:S02]  /*2b80*/  SYNCS.PHASECHK.TRANS64.TRYWAIT P0, [R0+URZ+0xf0], R5 ;  /* 0x0000f005000075a7 */ /* 0x000e6400080011ff */
[----:B-1----:R-:W-:Y:S05]  /*2b90*/  @!P0 BRA `(.L_x_50) ;  /* 0x0000005400808947 */ /* 0x002fea0003800000 */
.L_x_139:
[----:B------:R-:W-:Y:S01]  /*2ba0*/  ULEA UR5, UR6, UR37, 0x3 ;  /* 0x0000002506057291 */ /* 0x000fe2000f8e18ff */
[----:B------:R-:W-:Y:S01]  /*2bb0*/  PRMT R4, RZ, 0x654, R4 ;  /* 0x00000654ff047816 */ /* 0x000fe20000000004 */
[----:B-1----:R-:W-:Y:S01]  /*2bc0*/  @!P2 IMAD.MOV.U32 R5, RZ, RZ, 0x10 ;  /* 0x00000010ff05a424 */ /* 0x002fe200078e00ff */
[----:B------:R-:W-:Y:S01]  /*2bd0*/  SHF.L.U32 R7, R12, 0x1f, RZ ;  /* 0x0000001f0c077819 */ /* 0x000fe200000006ff */
[----:B------:R-:W-:Y:S01]  /*2be0*/  UIADD3 UR4, UPT, UPT, UR5, 0x90, URZ ;  /* 0x0000009005047890 */ /* 0x000fe2000fffe0ff */
[----:B------:R1:W-:Y:S05]  /*2bf0*/  SYNCS.ARRIVE.TRANS64.RED.A1T0 RZ, [R4+URZ], RZ ;  /* 0x000000ff04ff79a7 */ /* 0x0003ea00081004ff */
[----:B------:R-:W-:Y:S01]  /*2c00*/  IMAD.U32 R13, RZ, RZ, UR4 ;  /* 0x00000004ff0d7e24 */ /* 0x000fe2000f8e00ff */
[----:B------:R-:W2:Y:S04]  /*2c10*/  SYNCS.PHASECHK.TRANS64.TRYWAIT P0, [UR5+0xa0], R7 ;  /* 0x0000a007ff0075a7 */ /* 0x000ea80008001105 */
[----:B------:R-:W-:Y:S01]  /*2c20*/  PRMT R13, R10, 0x654, R13 ;  /* 0x000006540a0d7816 */ /* 0x000fe2000000000d */
[----:B-12---:R-:W-:Y:S06]  /*2c30*/  @!P0 BRA `(.L_x_51) ;  /* 0x00000054006c8947 */ /* 0x006fec0003800000 */
.L_x_141:
[----:B------:R-:W-:Y:S01]  /*2c40*/  ULEA UR4, UR6, UR37, 0x4 ;  /* 0x0000002506047291 */ /* 0x000fe2000f8e20ff */
[----:B------:R-:W-:Y:S01]  /*2c50*/  SEL R2, R13, R2, !P2 ;  /* 0x000000020d027207 */ /* 0x000fe20005000000 */
[----:B------:R-:W-:Y:S01]  /*2c60*/  UIADD3 UR5, UPT, UPT, UR5, 0x90, URZ ;  /* 0x0000009005057890 */ /* 0x000fe2000fffe0ff */
[----:B-1----:R-:W-:Y:S01]  /*2c70*/  LEA R0, R11, UR37, 0x3 ;  /* 0x000000250b007c11 */ /* 0x002fe2000f8e18ff */
[----:B------:R-:W-:Y:S01]  /*2c80*/  UIADD3 UR4, UPT, UPT, UR4, 0x120, URZ ;  /* 0x0000012004047890 */ /* 0x000fe2000fffe0ff */
[----:B------:R1:W-:Y:S01]  /*2c90*/  @!P2 SYNCS.ARRIVE.TRANS64.RED RZ, [R2+URZ], R5 ;  /* 0x0000000502ffa9a7 */ /* 0x0003e200080004ff */
[----:B------:R-:W-:Y:S01]  /*2ca0*/  UIADD3 UR6, UPT, UPT, UR6, 0x1, URZ ;  /* 0x0000000106067890 */ /* 0x000fe2000fffe0ff */
[----:B------:R-:W-:-:S03]  /*2cb0*/  VIADD R3, R3, 0x1 ;  /* 0x0000000103037836 */ /* 0x000fc60000000000 */
[----:B------:R-:W-:Y:S02]  /*2cc0*/  UISETP.NE.AND UP0, UPT, UR6, 0x2, UPT ;  /* 0x000000020600788c */ /* 0x000fe4000bf05270 */
[----:B------:R-:W-:Y:S01]  /*2cd0*/  ISETP.NE.AND P0, PT, R3, 0x2, PT ;  /* 0x000000020300780c */ /* 0x000fe20003f05270 */
[----:B------:R-:W-:Y:S06]  /*2ce0*/  UGETNEXTWORKID.BROADCAST [UR4], [UR5] ;  /* 0x00000000040073ca */ /* 0x000fec0008000100 */
[----:B------:R-:W-:Y:S02]  /*2cf0*/  USEL UR4, URZ, 0x1, UP0 ;  /* 0x00000001ff047887 */ /* 0x000fe40008000000 */
[----:B------:R-:W-:-:S04]  /*2d00*/  USEL UR6, UR6, URZ, UP0 ;  /* 0x000000ff06067287 */ /* 0x000fc80008000000 */
[----:B------:R-:W-:Y:S02]  /*2d10*/  LOP3.LUT R12, R12, UR4, RZ, 0x3c, !PT ;  /* 0x000000040c0c7c12 */ /* 0x000fe4000f8e3cff */
[----:B-1----:R-:W-:-:S04]  /*2d20*/  SHF.L.U32 R5, R9, 0x1f, RZ ;  /* 0x0000001f09057819 */ /* 0x002fc800000006ff */
[----:B------:R-:W1:Y:S02]  /*2d30*/  SYNCS.PHASECHK.TRANS64.TRYWAIT P1, [R0+URZ+0x90], R5 ;  /* 0x00009005000075a7 */ /* 0x000e6400080211ff */
[----:B-1----:R-:W-:Y:S05]  /*2d40*/  @!P1 BRA `(.L_x_52) ;  /* 0x0000005400409947 */ /* 0x002fea0003800000 */
.L_x_142:
[----:B------:R-:W-:Y:S01]  /*2d50*/  LEA R4, R11, UR37, 0x4 ;  /* 0x000000250b047c11 */ /* 0x000fe2000f8e20ff */
[----:B-1----:R-:W-:Y:S01]  /*2d60*/  VIADD R0, R0, 0xa0 ;  /* 0x000000a000007836 */ /* 0x002fe20000000000 */
[----:B------:R-:W-:Y:S01]  /*2d70*/  SEL R3, R3, RZ, P0 ;  /* 0x000000ff03037207 */ /* 0x000fe20000000000 */
[----:B------:R-:W-:-:S03]  /*2d80*/  VIADD R11, R11, 0x1 ;  /* 0x000000010b0b7836 */ /* 0x000fc60000000000 */
[----:B------:R-:W1:Y:S01]  /*2d90*/  LDS.128 R4, [R4+0x120] ;  /* 0x0001200004047984 */ /* 0x000e620000000c00 */
[----:B------:R-:W-:Y:S02]  /*2da0*/  PRMT R0, RZ, 0x654, R0 ;  /* 0x00000654ff007816 */ /* 0x000fe40000000000 */
[C---:B------:R-:W-:Y:S01]  /*2db0*/  ISETP.NE.AND P1, PT, R11.reuse, 0x2, PT ;  /* 0x000000020b00780c */ /* 0x040fe20003f25270 */
[----:B------:R-:W-:Y:S01]  /*2dc0*/  @!PT LDS RZ, [RZ] ;  /* 0x00000000fffff984 */ /* 0x000fe20000000800 */
[----:B------:R-:W-:Y:S01]  /*2dd0*/  @!PT LDS RZ, [RZ] ;  /* 0x00000000fffff984 */ /* 0x000fe20000000800 */
[----:B------:R-:W-:Y:S01]  /*2de0*/  @!PT LDS RZ, [RZ] ;  /* 0x00000000fffff984 */ /* 0x000fe20000000800 */
[----:B------:R-:W-:Y:S01]  /*2df0*/  @!PT LDS RZ, [RZ] ;  /* 0x00000000fffff984 */ /* 0x000fe20000000800 */
[----:B------:R2:W-:Y:S06]  /*2e00*/  MEMBAR.ALL.CTA ;  /* 0x0000000000007992 */ /* 0x0005ec0000008000 */
[----:B--2---:R-:W2:Y:S01]  /*2e10*/  FENCE.VIEW.ASYNC.S ;  /* 0x00000000000073c6 */ /* 0x004ea20000000000 */
[----:B------:R-:W-:Y:S01]  /*2e20*/  SEL R11, R11, RZ, P1 ;  /* 0x000000ff0b0b7207 */ /* 0x000fe20000800000 */
[----:B--2---:R2:W-:Y:S01]  /*2e30*/  SYNCS.ARRIVE.TRANS64.RED.A1T0 RZ, [R0+URZ], RZ ;  /* 0x000000ff00ff79a7 */ /* 0x0045e200081004ff */
[----:B-1----:R-:W-:-:S02]  /*2e40*/  LOP3.LUT P3, RZ, R6, 0x1, RZ, 0xc0, !PT ;  /* 0x0000000106ff7812 */ /* 0x002fc4000786c0ff */
[----:B------:R-:W-:-:S04]  /*2e50*/  SEL R5, RZ, 0x1, P0 ;  /* 0x00000001ff057807 */ /* 0x000fc80000000000 */
[----:B------:R-:W-:Y:S02]  /*2e60*/  LOP3.LUT R8, R8, R5, RZ, 0x3c, !PT ;  /* 0x0000000508087212 */ /* 0x000fe400078e3cff */
[----:B--2---:R-:W-:-:S04]  /*2e70*/  SEL R0, RZ, 0x1, P1 ;  /* 0x00000001ff007807 */ /* 0x004fc80000800000 */
[----:B------:R-:W-:Y:S01]  /*2e80*/  LOP3.LUT R9, R9, R0, RZ, 0x3c, !PT ;  /* 0x0000000009097212 */ /* 0x000fe200078e3cff */
[----:B------:R-:W-:Y:S06]  /*2e90*/  @P3 BRA `(.L_x_53) ;  /* 0xfffffffc002c3947 */ /* 0x000fec000383ffff */
[----:B------:R-:W-:Y:S01]  /*2ea0*/  ULEA UR5, UR6, UR37, 0x3 ;  /* 0x0000002506057291 */ /* 0x000fe2000f8e18ff */
[----:B------:R-:W-:-:S08]  /*2eb0*/  SHF.L.U32 R3, R12, 0x1f, RZ ;  /* 0x0000001f0c037819 */ /* 0x000fd000000006ff */
[----:B------:R-:W1:Y:S02]  /*2ec0*/  SYNCS.PHASECHK.TRANS64 P0, [UR5+0xa0], R3 ;  /* 0x0000a003ff0075a7 */ /* 0x000e640008001005 */
[----:B-1----:R-:W-:Y:S05]  /*2ed0*/  @P0 BRA `(.L_x_54) ;  /* 0x0000000000080947 */ /* 0x002fea0003800000 */
[----:B------:R-:W1:Y:S02]  /*2ee0*/  SYNCS.PHASECHK.TRANS64.TRYWAIT P0, [UR5+0xa0], R3 ;  /* 0x0000a003ff0075a7 */ /* 0x000e640008001105 */
[----:B-1----:R-:W-:Y:S05]  /*2ef0*/  @!P0 BRA `(.L_x_55) ;  /* 0x0000005000e88947 */ /* 0x002fea0003800000 */
.L_x_54:
[----:B------:R-:W-:-:S04]  /*2f00*/  UIADD3 UR4, UPT, UPT, UR6, 0x1, URZ ;  /* 0x0000000106047890 */ /* 0x000fc8000fffe0ff */
[----:B------:R-:W-:-:S04]  /*2f10*/  UISETP.NE.AND UP0, UPT, UR4, 0x2, UPT ;  /* 0x000000020400788c */ /* 0x000fc8000bf05270 */
[----:B------:R-:W-:Y:S02]  /*2f20*/  USEL UR7, URZ, 0x1, UP0 ;  /* 0x00000001ff077887 */ /* 0x000fe40008000000 */
[----:B------:R-:W-:-:S04]  /*2f30*/  USEL UR4, UR4, URZ, UP0 ;  /* 0x000000ff04047287 */ /* 0x000fc80008000000 */
[----:B------:R-:W-:Y:S01]  /*2f40*/  ULEA UR4, UR4, UR37, 0x3 ;  /* 0x0000002504047291 */ /* 0x000fe2000f8e18ff */
[----:B-1----:R-:W-:-:S04]  /*2f50*/  LOP3.LUT R3, R12, UR7, RZ, 0x3c, !PT ;  /* 0x000000070c037c12 */ /* 0x002fc8000f8e3cff */
[----:B------:R-:W-:-:S04]  /*2f60*/  SHF.L.U32 R0, R3, 0x1f, RZ ;  /* 0x0000001f03007819 */ /* 0x000fc800000006ff */
[----:B------:R-:W1:Y:S02]  /*2f70*/  SYNCS.PHASECHK.TRANS64 P0, [UR4+0xa0], R0 ;  /* 0x0000a000ff0075a7 */ /* 0x000e640008001004 */
[----:B-1----:R-:W-:Y:S05]  /*2f80*/  @P0 EXIT ;  /* 0x000000000000094d */ /* 0x002fea0003800000 */
[----:B------:R-:W-:Y:S02]  /*2f90*/  SHF.L.U32 R3, R3, 0x1f, RZ ;  /* 0x0000001f03037819 */ /* 0x000fe400000006ff */
[----:B------:R-:W-:-:S07]  /*2fa0*/  MOV R0, UR4 ;  /* 0x0000000400007c02 */ /* 0x000fce0008000f00 */
.L_x_56:
[----:B-1----:R1:W2:Y:S02]  /*2fb0*/  SYNCS.PHASECHK.TRANS64.TRYWAIT P0, [R0+URZ+0xa0], R3 ;  /* 0x0000a003000075a7 */ /* 0x0022a400080011ff */
[----:B--2---:R-:W-:Y:S05]  /*2fc0*/  @!P0 NANOSLEEP.SYNCS 0x989680 ;  /* 0x009896800000895d */ /* 0x004fea0003900000 */
[----:B------:R-:W2:Y:S02]  /*2fd0*/  @!P0 SYNCS.PHASECHK.TRANS64 P0, [R0+URZ+0xa0], R3 ;  /* 0x0000a003000085a7 */ /* 0x000ea400080010ff */
[----:B--2---:R-:W-:Y:S05]  /*2fe0*/  @P0 EXIT ;  /* 0x000000000000094d */ /* 0x004fea0003800000 */
[----:B------:R-:W-:Y:S05]  /*2ff0*/  BRA `(.L_x_56) ;  /* 0xfffffffc00ec7947 */ /* 0x000fea000383ffff */
.L_x_49:
[----:B------:R-:W-:Y:S05]  /*3000*/  BRA.U UP4, `(.L_x_57) ;  /* 0x0000001504487547 */ /* 0x000fea000b800000 */
[----:B------:R-:W-:Y:S01]  /*3010*/  UMOV UR6, 0x40 ;  /* 0x0000004000067882 */ /* 0x000fe20000000000 */
[----:B------:R-:W-:Y:S01]  /*3020*/  NOP ;  /* 0x0000000000007918 */ /* 0x000fe20000000000 */
[----:B------:R-:W-:Y:S01]  /*3030*/  ULEA UR6, UR37, UR6, 0x18 ;  /* 0x0000000625067291 */ /* 0x000fe2000f8ec0ff */
[----:B------:R-:W-:Y:S02]  /*3040*/  UMOV UR7, 0x400 ;  /* 0x0000040000077882 */ /* 0x000fe40000000000 */
[----:B------:R-:W-:-:S06]  /*3050*/  ULEA UR37, UR37, UR7, 0x18 ;  /* 0x0000000725257291 */ /* 0x000fcc000f8ec0ff */
[----:B------:R-:W1:Y:S02]  /*3060*/  LDS.U8 R2, [UR6+0x1c] ;  /* 0x00001c06ff027984 */ /* 0x000e640008000000 */
[----:B-1----:R-:W-:-:S13]  /*3070*/  ISETP.NE.AND P0, PT, R2, RZ, PT ;  /* 0x000000ff0200720c */ /* 0x002fda0003f05270 */
[----:B------:R-:W-:Y:S05]  /*3080*/  @P0 BRA `(.L_x_58) ;  /* 0x0000000400080947 */ /* 0x000fea0003800000 */
[----:B------:R-:W-:Y:S02]  /*3090*/  UISETP.NE.U32.AND UP0, UPT, UR5, 0x1, UPT ;  /* 0x000000010500788c */ /* 0x000fe4000bf05070 */
[----:B------:R-:W-:-:S07]  /*30a0*/  UIADD3 UR8, UPT, UPT, UR6, 0x8, URZ ;  /* 0x0000000806087890 */ /* 0x000fce000fffe0ff */
[----:B------:R-:W-:Y:S05]  /*30b0*/  BRA.U !UP0, `(.L_x_59) ;  /* 0x00000001089c7547 */ /* 0x000fea000b800000 */
[----:B------:R-:W-:Y:S01]  /*30c0*/  ELECT P0, URZ, PT ;  /* 0x0000000000ff782f */ /* 0x000fe20003800000 */
[----:B------:R-:W-:-:S12]  /*30d0*/  BSSY B0, `(.L_x_59) ;  /* 0x0000025000007945 */ /* 0x000fd80003800000 */
[----:B------:R-:W-:Y:S05]  /*30e0*/  @!P0 BRA `(.L_x_60) ;  /* 0x00000000008c8947 */ /* 0x000fea0003800000 */
[----:B------:R-:W-:-:S05]  /*30f0*/  UMOV UR7, 0x10 ;  /* 0x0000001000077882 */ /* 0x000fca0000000000 */
[----:B------:R-:W-:Y:S04]  /*3100*/  DEPBAR.LE SB1, 0x36 ;  /* 0x00009d800000791a */ /* 0x000fe80000000000 */
[----:B------:R-:W1:Y:S02]  /*3110*/  UTCATOMSWS.2CTA.FIND_AND_SET.ALIGN UP1, UR7, UR7 ;  /* 0x00000007000775e3 */ /* 0x000e640008220800 */
[----:B-1----:R-:W-:Y:S01]  /*3120*/  MOV R11, UR7 ;  /* 0x00000007000b7c02 */ /* 0x002fe20008000f00 */
[----:B------:R-:W-:Y:S06]  /*3130*/  BRA.U UP1, `(.L_x_61) ;  /* 0x0000000101187547 */ /* 0x000fec000b800000 */
.L_x_62:
[----:B------:R-:W-:Y:S05]  /*3140*/  NANOSLEEP 0x64 ;  /* 0x000000640000795d */ /* 0x000fea0003800000 */
[----:B------:R-:W-:-:S05]  /*3150*/  UMOV UR7, 0x10 ;  /* 0x0000001000077882 */ /* 0x000fca0000000000 */
[----:B------:R-:W-:Y:S04]  /*3160*/  DEPBAR.LE SB1, 0x36 ;  /* 0x00009d800000791a */ /* 0x000fe80000000000 */
[----:B------:R-:W1:Y:S02]  /*3170*/  UTCATOMSWS.2CTA.FIND_AND_SET.ALIGN UP1, UR7, UR7 ;  /* 0x00000007000775e3 */ /* 0x000e640008220800 */
[----:B-1----:R-:W-:Y:S01]  /*3180*/  MOV R11, UR7 ;  /* 0x00000007000b7c02 */ /* 0x002fe20008000f00 */
[----:B------:R-:W-:Y:S05]  /*3190*/  BRA.U !UP1, `(.L_x_62) ;  /* 0xfffffffd09e87547 */ /* 0x000fea000b83ffff */
.L_x_61:
[----:B------:R-:W1:Y:S01]  /*31a0*/  LDS R5, [UR6+0x10] ;  /* 0x00001006ff057984 */ /* 0x000e620008000800 */
[----:B------:R-:W-:Y:S01]  /*31b0*/  IMAD.U32 R3, RZ, RZ, UR37 ;  /* 0x00000025ff037e24 */ /* 0x000fe2000f8e00ff */
[----:B------:R-:W-:-:S03]  /*31c0*/  MOV R2, UR4 ;  /* 0x0000000400027c02 */ /* 0x000fc60008000f00 */
[----:B------:R-:W-:Y:S01]  /*31d0*/  VIADD R3, R3, 0x140 ;  /* 0x0000014003037836 */ /* 0x000fe20000000000 */
[----:B-1----:R-:W-:-:S04]  /*31e0*/  SHF.L.U32 R5, R5, 0x1f, RZ ;  /* 0x0000001f05057819 */ /* 0x002fc800000006ff */
[----:B------:R-:W1:Y:S02]  /*31f0*/  SYNCS.PHASECHK.TRANS64.TRYWAIT P0, [UR6+0x8], R5 ;  /* 0x00000805ff0075a7 */ /* 0x000e640008001106 */
[----:B-1----:R-:W-:Y:S05]  /*3200*/  @P0 BRA `(.L_x_63) ;  /* 0x0000000000080947 */ /* 0x002fea0003800000 */
[----:B------:R-:W1:Y:S02]  /*3210*/  SYNCS.PHASECHK.TRANS64.TRYWAIT P0, [UR6+0x8], R5 ;  /* 0x00000805ff0075a7 */ /* 0x000e640008001106 */
[----:B-1----:R-:W-:Y:S05]  /*3220*/  @!P0 BRA `(.L_x_64) ;  /* 0x0000005000348947 */ /* 0x002fea0003800000 */
.L_x_63:
[----:B-1----:R-:W-:Y:S01]  /*3230*/  HFMA2 R4, -RZ, RZ, 0, 5.9604644775390625e-08 ;  /* 0x00000001ff047431 */ /* 0x002fe200000001ff */
[----:B------:R-:W-:Y:S01]  /*3240*/  UPRMT UR7, UR4, 0x654, UR8 ;  /* 0x0000065404077896 */ /* 0x000fe20008000008 */
[----:B------:R-:W-:Y:S01]  /*3250*/  IMAD.MOV.U32 R6, RZ, RZ, 0xffff ;  /* 0x0000ffffff067424 */ /* 0x000fe200078e00ff */
[----:B------:R-:W-:Y:S01]  /*3260*/  PRMT R2, R2, 0x654, R3 ;  /* 0x0000065402027816 */ /* 0x000fe20000000003 */
[----:B------:R-:W-:Y:S02]  /*3270*/  IMAD.MOV.U32 R5, RZ, RZ, 0x4 ;  /* 0x00000004ff057424 */ /* 0x000fe400078e00ff */
[----:B------:R-:W-:Y:S01]  /*3280*/  IMAD.SHL.U32 R9, R11, 0x20, RZ ;  /* 0x000000200b097824 */ /* 0x000fe200078e00ff */
[----:B------:R-:W-:Y:S02]  /*3290*/  MOV R3, UR7 ;  /* 0x0000000700037c02 */ /* 0x000fe40008000f00 */
[-C--:B------:R-:W-:Y:S01]  /*32a0*/  SHF.L.U32 R7, R6, R11.reuse, RZ ;  /* 0x0000000b06077219 */ /* 0x080fe200000006ff */
[----:B------:R1:W-:Y:S01]  /*32b0*/  SYNCS.ARRIVE.TRANS64.RED RZ, [UR7], R5 ;  /* 0x00000005ffff79a7 */ /* 0x0003e20008000407 */
[----:B------:R-:W-:Y:S01]  /*32c0*/  SHF.L.U32 R6, R4, R11, RZ ;  /* 0x0000000b04067219 */ /* 0x000fe200000006ff */
[----:B------:R1:W-:Y:S04]  /*32d0*/  STS [UR37+0x140], R9 ;  /* 0x00014009ff007988 */ /* 0x0003e80008000825 */
[----:B------:R1:W-:Y:S04]  /*32e0*/  STAS [R2.64], R11 ;  /* 0x0000000b02007dbd */ /* 0x0003e8000c0008ff */
[----:B------:R1:W-:Y:S04]  /*32f0*/  ATOMS.OR RZ, [UR6+0x14], R7 ;  /* 0x00001407ffff798c */ /* 0x0003e8000b000006 */
[----:B------:R1:W-:Y:S04]  /*3300*/  ATOMS.OR RZ, [UR6+0x18], R6 ;  /* 0x00001806ffff798c */ /* 0x0003e8000b000006 */
[----:B------:R1:W-:Y:S02]  /*3310*/  ATOMS.XOR RZ, [UR6+0x10], R4 ;  /* 0x00001004ffff798c */ /* 0x0003e4000b800006 */
.L_x_60:
[----:B------:R-:W-:Y:S05]  /*3320*/  BSYNC B0 ;  /* 0x0000000000007941 */ /* 0x000fea0003800000 */
.L_x_59:
[----:B------:R-:W-:Y:S05]  /*3330*/  BRA.U UP0, `(.L_x_65) ;  /* 0x00000001006c7547 */ /* 0x000fea000b800000 */
[----:B------:R-:W-:-:S03]  /*3340*/  UMOV UR7, 0xffffffff ;  /* 0xffffffff00077882 */ /* 0x000fc60000000000 */
[----:B------:R-:W-:Y:S05]  /*3350*/  BRA.DIV UR7, `(.L_x_66) ;  /* 0x0000005207007947 */ /* 0x000fea000b800000 */
[----:B------:R-:W-:-:S13]  /*3360*/  ELECT P6, URZ, PT ;  /* 0x0000000000ff782f */ /* 0x000fda00038c0000 */
.L_x_146:
[----:B------:R-:W-:Y:S05]  /*3370*/  @!P6 BRA `(.L_x_65) ;  /* 0x00000000005ce947 */ /* 0x000fea0003800000 */
[----:B-1----:R-:W1:Y:S02]  /*3380*/  LDS R3, [UR6+0x10] ;  /* 0x00001006ff037984 */ /* 0x002e640008000800 */
[----:B-1----:R-:W-:-:S04]  /*3390*/  SHF.L.U32 R3, R3, 0x1f, RZ ;  /* 0x0000001f03037819 */ /* 0x002fc800000006ff */
[----:B------:R-:W1:Y:S02]  /*33a0*/  SYNCS.PHASECHK.TRANS64.TRYWAIT P0, [UR6+0x8], R3 ;  /* 0x00000803ff0075a7 */ /* 0x000e640008001106 */
[----:B-1----:R-:W-:Y:S05]  /*33b0*/  @P0 BRA `(.L_x_67) ;  /* 0x0000000000080947 */ /* 0x002fea0003800000 */
[----:B------:R-:W1:Y:S02]  /*33c0*/  SYNCS.PHASECHK.TRANS64.TRYWAIT P0, [UR6+0x8], R3 ;  /* 0x00000803ff0075a7 */ /* 0x000e640008001106 */
[----:B-1----:R-:W-:Y:S05]  /*33d0*/  @!P0 BRA `(.L_x_68) ;  /* 0x0000005000008947 */ /* 0x002fea0003800000 */
.L_x_67:
[----:B------:R-:W2:Y:S01]  /*33e0*/  LDS R5, [UR37+0x140] ;  /* 0x00014025ff057984 */ /* 0x000ea20008000800 */
[----:B-1----:R-:W-:Y:S02]  /*33f0*/  HFMA2 R2, -RZ, RZ, 0, 5.9604644775390625e-08 ;  /* 0x00000001ff027431 */ /* 0x002fe400000001ff */
[----:B------:R-:W-:Y:S01]  /*3400*/  IMAD.MOV.U32 R3, RZ, RZ, 0xffff ;  /* 0x0000ffffff037424 */ /* 0x000fe200078e00ff */
[----:B------:R-:W-:Y:S01]  /*3410*/  UPRMT UR7, UR4, 0x654, UR8 ;  /* 0x0000065404077896 */ /* 0x000fe20008000008 */
[----:B--2---:R-:W-:-:S03]  /*3420*/  IMAD.SHL.U32 R4, R5, 0x20, RZ ;  /* 0x0000002005047824 */ /* 0x004fc600078e00ff */
[-C--:B------:R-:W-:Y:S02]  /*3430*/  SHF.L.U32 R3, R3, R5.reuse, RZ ;  /* 0x0000000503037219 */ /* 0x080fe400000006ff */
[----:B------:R-:W-:Y:S01]  /*3440*/  SHF.L.U32 R5, R2, R5, RZ ;  /* 0x0000000502057219 */ /* 0x000fe200000006ff */
[----:B------:R2:W-:Y:S04]  /*3450*/  STS [UR37+0x140], R4 ;  /* 0x00014004ff007988 */ /* 0x0005e80008000825 */
[----:B------:R2:W-:Y:S04]  /*3460*/  ATOMS.OR RZ, [UR6+0x14], R3 ;  /* 0x00001403ffff798c */ /* 0x0005e8000b000006 */
[----:B------:R2:W-:Y:S01]  /*3470*/  ATOMS.OR RZ, [UR6+0x18], R5 ;  /* 0x00001805ffff798c */ /* 0x0005e2000b000006 */
[----:B------:R-:W-:Y:S03]  /*3480*/  SYNCS.ARRIVE.TRANS64.RED.A1T0 RZ, [UR7], RZ ;  /* 0x000000ffffff79a7 */ /* 0x000fe60008100407 */
[----:B------:R2:W-:Y:S01]  /*3490*/  ATOMS.XOR RZ, [UR6+0x10], R2 ;  /* 0x00001002ffff798c */ /* 0x0005e2000b800006 */
[----:B------:R-:W-:Y:S05]  /*34a0*/  BRA `(.L_x_65) ;  /* 0x0000000000107947 */ /* 0x000fea0003800000 */
.L_x_58:
[----:B------:R-:W-:-:S05]  /*34b0*/  MOV R2, 0xffffffff ;  /* 0xffffffff00027802 */ /* 0x000fca0000000f00 */
[----:B------:R1:W-:Y:S02]  /*34c0*/  STS [UR37+0x140], R2 ;  /* 0x00014002ff007988 */ /* 0x0003e40008000825 */
[----:B-1----:R-:W-:Y:S02]  /*34d0*/  MOV R2, 0x34f0 ;  /* 0x000034f000027802 */ /* 0x002fe40000000f00 */
[----:B-----5:R-:W-:Y:S05]  /*34e0*/  CALL.REL.NOINC `($__internal_1_$__cuda_sm10x_tcgen05_guardrail_trap_phase_invalid_during_alloc) ;  /* 0x0000005400487944 */ /* 0x020fea0003c00000 */
.L_x_65:
[----:B------:R-:W-:Y:S05]  /*34f0*/  WARPSYNC.ALL ;  /* 0x0000000000007948 */ /* 0x000fea0003800000 */
[----:B------:R-:W3:Y:S01]  /*3500*/  S2UR UR7, SR_CgaCtaId ;  /* 0x00000000000779c3 */ /* 0x000ee20000008800 */
[----:B------:R-:W-:Y:S01]  /*3510*/  UMOV UR6, 0x400 ;  /* 0x0000040000067882 */ /* 0x000fe20000000000 */
[----:B------:R-:W-:-:S06]  /*3520*/  NOP ;  /* 0x0000000000007918 */ /* 0x000fcc0000000000 */
[----:B------:R-:W-:Y:S06]  /*3530*/  BAR.ARV 0x6, 0xa0 ;  /* 0x0182800000007b1d */ /* 0x000fec0000002000 */
[----:B------:R-:W4:Y:S01]  /*3540*/  LDCU UR8, c[0x0][0x38c] ;  /* 0x00007180ff0877ac */ /* 0x000f220008000800 */
[----:B------:R-:W-:Y:S01]  /*3550*/  LOP3.LUT R0, R0, 0xffff, RZ, 0xc0, !PT ;  /* 0x0000ffff00007812 */ /* 0x000fe200078ec0ff */
[----:B-1----:R-:W-:Y:S01]  /*3560*/  IMAD.MOV.U32 R9, RZ, RZ, 0x1 ;  /* 0x00000001ff097424 */ /* 0x002fe200078e00ff */
[----:B------:R-:W-:Y:S01]  /*3570*/  LOP3.LUT R8, R8, 0xffff, RZ, 0xc0, !PT ;  /* 0x0000ffff08087812 */ /* 0x000fe200078ec0ff */
[----:B------:R-:W-:Y:S01]  /*3580*/  UMOV UR19, URZ ;  /* 0x000000ff00137c82 */ /* 0x000fe20008000000 */
[----:B------:R-:W-:Y:S01]  /*3590*/  R2UR UR10, R0 ;  /* 0x00000000000a72ca */ /* 0x000fe200000e0000 */
[----:B------:R-:W-:Y:S01]  /*35a0*/  UMOV UR18, URZ ;  /* 0x000000ff00127c82 */ /* 0x000fe20008000000 */
[----:B------:R-:W-:Y:S01]  /*35b0*/  R2UR UR11, R8 ;  /* 0x00000000080b72ca */ /* 0x000fe200000e0000 */
[----:B------:R-:W-:Y:S01]  /*35c0*/  IMAD.MOV.U32 R8, RZ, RZ, RZ ;  /* 0x000000ffff087224 */ /* 0x000fe200078e00ff */
[----:B------:R-:W-:Y:S01]  /*35d0*/  UMOV UR17, URZ ;  /* 0x000000ff00117c82 */ /* 0x000fe20008000000 */
[----:B---3--:R-:W-:-:S02]  /*35e0*/  ULEA UR7, UR7, UR6, 0x18 ;  /* 0x0000000607077291 */ /* 0x008fc4000f8ec0ff */
[----:B------:R-:W-:Y:S02]  /*35f0*/  UISETP.NE.AND UP2, UPT, UR5, URZ, UPT ;  /* 0x000000ff0500728c */ /* 0x000fe4000bf45270 */
[----:B------:R-:W-:Y:S02]  /*3600*/  UIADD3 UR12, UPT, UPT, UR7, 0x4300, URZ ;  /* 0x00004300070c7890 */ /* 0x000fe4000fffe0ff */
[----:B------:R-:W-:Y:S02]  /*3610*/  UIADD3 UR13, UPT, UPT, UR7, 0x1c300, URZ ;  /* 0x0001c300070d7890 */ /* 0x000fe4000fffe0ff */
[----:B----4-:R-:W-:Y:S01]  /*3620*/  UIADD3 UR8, UPT, UPT, UR8, 0xff, URZ ;  /* 0x000000ff08087890 */ /* 0x010fe2000fffe0ff */
[----:B--2---:R-:W1:Y:S01]  /*3630*/  LDS R2, [UR7+0x140] ;  /* 0x00014007ff027984 */ /* 0x004e620008000800 */
[----:B------:R-:W-:Y:S02]  /*3640*/  USHF.R.U32.HI UR12, URZ, 0x4, UR12 ;  /* 0x00000004ff0c7899 */ /* 0x000fe4000801160c */
[----:B------:R-:W-:-:S02]  /*3650*/  USHF.R.S32.HI UR6, URZ, 0x1f, UR8 ;  /* 0x0000001fff067899 */ /* 0x000fc40008011408 */
[----:B------:R-:W-:Y:S02]  /*3660*/  USHF.R.U32.HI UR13, URZ, 0x4, UR13 ;  /* 0x00000004ff0d7899 */ /* 0x000fe4000801160d */
[----:B------:R-:W-:Y:S02]  /*3670*/  ULEA.HI UR6, UR6, UR8, URZ, 0x8 ;  /* 0x0000000806067291 */ /* 0x000fe4000f8f40ff */
[----:B------:R-:W-:Y:S02]  /*3680*/  ULOP3.LUT UR12, UR12, 0x3fff, URZ, 0xc0, !UPT ;  /* 0x00003fff0c0c7892 */ /* 0x000fe4000f8ec0ff */
[----:B------:R-:W-:Y:S02]  /*3690*/  USHF.R.S32.HI UR6, URZ, 0x8, UR6 ;  /* 0x00000008ff067899 */ /* 0x000fe40008011406 */
[----:B------:R-:W-:Y:S02]  /*36a0*/  ULOP3.LUT UR13, UR13, 0x3fff, URZ, 0xc0, !UPT ;  /* 0x00003fff0d0d7892 */ /* 0x000fe4000f8ec0ff */
[----:B------:R-:W-:Y:S01]  /*36b0*/  UISETP.LT.AND UP0, UPT, UR6, 0x1, UPT ;  /* 0x000000010600788c */ /* 0x000fe2000bf01270 */
[----:B------:R-:W-:Y:S01]  /*36c0*/  UMOV UR36, 0x0 ;  /* 0x0000000000247882 */ /* 0x000fe20000000000 */
        /* <DEDUP_REMOVED lines=9> */
[----:B------:R-:W-:-:S02]  /*3760*/  ULOP3.LUT UR12, UR12, 0x10000, URZ, 0xfc, !UPT ;  /* 0x000100000c0c7892 */ /* 0x000fc4000f8efcff */
[----:B------:R-:W-:Y:S02]  /*3770*/  ULOP3.LUT UR13, UR13, 0x10000, URZ, 0xfc, !UPT ;  /* 0x000100000d0d7892 */ /* 0x000fe4000f8efcff */
[----:B------:R-:W-:Y:S01]  /*3780*/  USEL UR20, UR6, 0x1, !UP0 ;  /* 0x0000000106147887 */ /* 0x000fe2000c000000 */
[----:B------:R-:W-:Y:S01]  /*3790*/  UMOV UR26, 0x0 ;  /* 0x00000000001a7882 */ /* 0x000fe20000000000 */
[----:B------:R-:W-:Y:S01]  /*37a0*/  UMOV UR27, 0x8200010 ;  /* 0x08200010001b7882 */ /* 0x000fe20000000000 */
[----:B------:R-:W-:Y:S01]  /*37b0*/  UMOV UR24, 0x0 ;  /* 0x0000000000187882 */ /* 0x000fe20000000000 */
[----:B------:R-:W-:Y:S01]  /*37c0*/  UMOV UR25, 0x8200010 ;  /* 0x0820001000197882 */ /* 0x000fe20000000000 */
[----:B------:R-:W-:Y:S01]  /*37d0*/  UMOV UR22, 0x0 ;  /* 0x0000000000167882 */ /* 0x000fe20000000000 */
[----:B------:R-:W-:Y:S01]  /*37e0*/  UMOV UR23, 0x8200010 ;  /* 0x0820001000177882 */ /* 0x000fe20000000000 */
[----:B-1----:R-:W-:Y:S02]  /*37f0*/  R2UR UR21, R2 ;  /* 0x00000000021572ca */ /* 0x002fe400000e0000 */
[----:B------:R-:W-:-:S13]  /*3800*/  CS2R R2, SRZ ;  /* 0x0000000000027805 */ /* 0x000fda000001ff00 */
.L_x_76:
[C---:B------:R-:W-:Y:S02]  /*3810*/  LEA R0, R8.reuse, UR7, 0x3 ;  /* 0x0000000708007c11 */ /* 0x040fe4000f8e18ff */
[----:B------:R-:W-:Y:S02]  /*3820*/  SHF.L.U32 R5, R3, 0x1f, RZ ;  /* 0x0000001f03057819 */ /* 0x000fe400000006ff */
[----:B------:R-:W-:Y:S02]  /*3830*/  LEA R4, R8, UR7, 0x4 ;  /* 0x0000000708047c11 */ /* 0x000fe4000f8e20ff */
[----:B------:R-:W1:Y:S02]  /*3840*/  SYNCS.PHASECHK.TRANS64.TRYWAIT P0, [R0+URZ+0x90], R5 ;  /* 0x00009005000075a7 */ /* 0x000e6400080011ff */
[----:B-1-3--:R-:W-:Y:S05]  /*3850*/  @!P0 BRA `(.L_x_69) ;  /* 0x0000004800f88947 */ /* 0x00afea0003800000 */
.L_x_147:
[----:B-1----:R-:W1:Y:S01]  /*3860*/  LDS.128 R4, [R4+0x120] ;  /* 0x0001200004047984 */ /* 0x002e620000000c00 */
[----:B------:R-:W-:Y:S02]  /*3870*/  VIADD R0, R0, 0xa0 ;  /* 0x000000a000007836 */ /* 0x000fe40000000000 */
[----:B------:R-:W-:Y:S01]  /*3880*/  VIADD R8, R8, 0x1 ;  /* 0x0000000108087836 */ /* 0x000fe20000000000 */
[----:B------:R-:W-:Y:S01]  /*3890*/  @!PT LDS RZ, [RZ] ;  /* 0x00000000fffff984 */ /* 0x000fe20000000800 */
[----:B------:R-:W-:Y:S01]  /*38a0*/  @!PT LDS RZ, [RZ] ;  /* 0x00000000fffff984 */ /* 0x000fe20000000800 */
[----:B------:R-:W-:Y:S01]  /*38b0*/  @!PT LDS RZ, [RZ] ;  /* 0x00000000fffff984 */ /* 0x000fe20000000800 */
[----:B------:R-:W-:Y:S01]  /*38c0*/  @!PT LDS RZ, [RZ] ;  /* 0x00000000fffff984 */ /* 0x000fe20000000800 */
[----:B------:R2:W-:Y:S06]  /*38d0*/  MEMBAR.ALL.CTA ;  /* 0x0000000000007992 */ /* 0x0005ec0000008000 */
[----:B--2---:R-:W2:Y:S01]  /*38e0*/  FENCE.VIEW.ASYNC.S ;  /* 0x00000000000073c6 */ /* 0x004ea20000000000 */
[----:B------:R-:W-:-:S04]  /*38f0*/  PRMT R0, RZ, 0x654, R0 ;  /* 0x00000654ff007816 */ /* 0x000fc80000000000 */
[----:B--2---:R2:W-:Y:S01]  /*3900*/  SYNCS.ARRIVE.TRANS64.RED.A1T0 RZ, [R0+URZ], RZ ;  /* 0x000000ff00ff79a7 */ /* 0x0045e200081004ff */
[----:B-1----:R-:W-:Y:S01]  /*3910*/  LOP3.LUT P1, RZ, R6, 0x1, RZ, 0xc0, !PT ;  /* 0x0000000106ff7812 */ /* 0x002fe2000782c0ff */
[----:B--2---:R-:W-:-:S12]  /*3920*/  BRA.U UP2, `(.L_x_70) ;  /* 0x0000000502587547 */ /* 0x004fd8000b800000 */
[----:B------:R-:W1:Y:S01]  /*3930*/  LDCU UR8, c[0x0][0x38c] ;  /* 0x00007180ff0877ac */ /* 0x000e620008000800 */
[----:B------:R-:W-:Y:S02]  /*3940*/  PLOP3.LUT P2, PT, PT, PT, PT, 0x80, 0x8 ;  /* 0x000000000008781c */ /* 0x000fe40003f4f070 */
[----:B------:R-:W-:Y:S01]  /*3950*/  SHF.L.U32 R5, R9, 0x1f, RZ ;  /* 0x0000001f09057819 */ /* 0x000fe200000006ff */
[----:B-1----:R-:W-:Y:S02]  /*3960*/  UISETP.GE.AND UP0, UPT, UR8, 0x1, UPT ;  /* 0x000000010800788c */ /* 0x002fe4000bf06270 */
[----:B------:R-:W-:-:S04]  /*3970*/  ULEA UR8, UR19, UR7, 0x3 ;  /* 0x0000000713087291 */ /* 0x000fc8000f8e18ff */
[----:B------:R-:W-:-:S05]  /*3980*/  PLOP3.LUT P0, PT, PT, PT, UP0, 0x80, 0x8 ;  /* 0x000000000008781c */ /* 0x000fca0003f0f008 */
[----:B------:R-:W-:-:S08]  /*3990*/  @UP0 ULEA UR9, UR18, UR7, 0x3 ;  /* 0x0000000712090291 */ /* 0x000fd0000f8e18ff */
[----:B------:R-:W-:-:S04]  /*39a0*/  @P0 SHF.L.U32 R0, R2, 0x1f, RZ ;  /* 0x0000001f02000819 */ /* 0x000fc800000006ff */
[----:B------:R1:W2:Y:S01]  /*39b0*/  @P0 SYNCS.PHASECHK.TRANS64.TRYWAIT P2, [UR9], R0 ;  /* 0x00000000ff0005a7 */ /* 0x0002a20008041109 */
[----:B------:R-:W-:Y:S01]  /*39c0*/  ULEA UR9, UR19, UR21, 0x6 ;  /* 0x0000001513097291 */ /* 0x000fe2000f8e30ff */
[----:B------:R-:W3:Y:S02]  /*39d0*/  SYNCS.PHASECHK.TRANS64.TRYWAIT P0, [UR8+0xd0], R5 ;  /* 0x0000d005ff0075a7 */ /* 0x000ee40008001108 */
[----:B-123--:R-:W-:Y:S09]  /*39e0*/  @!P0 BRA `(.L_x_71) ;  /* 0x0000004800a88947 */ /* 0x00eff20003800000 */
.L_x_149:
[----:B------:R-:W-:Y:S01]  /*39f0*/  UMOV UR16, UR17 ;  /* 0x0000001100107c82 */ /* 0x000fe20008000000 */
[----:B------:R-:W-:Y:S05]  /*3a00*/  BRA.U !UP0, `(.L_x_72) ;  /* 0x0000000508107547 */ /* 0x000fea000b800000 */
[----:B------:R-:W-:Y:S02]  /*3a10*/  UIADD3 UR16, UPT, UPT, UR20, UR17, URZ ;  /* 0x0000001114107290 */ /* 0x000fe4000fffe0ff */
[----:B------:R-:W-:Y:S01]  /*3a20*/  UPLOP3.LUT UP3, UPT, UPT, UPT, UPT, 0x40, 0x4 ;  /* 0x000000000004789c */ /* 0x000fe20003f6e870 */
[----:B------:R-:W-:Y:S01]  /*3a30*/  UMOV UR15, UR6 ;  /* 0x00000006000f7c82 */ /* 0x000fe20008000000 */
[----:B------:R-:W-:-:S09]  /*3a40*/  UMOV UR58, UR18 ;  /* 0x00000012003a7c82 */ /* 0x000fd20008000000 */
.L_x_75:
[----:B--2---:R-:W-:Y:S01]  /*3a50*/  ULEA UR14, UR58, UR7, 0x3 ;  /* 0x000000073a0e7291 */ /* 0x004fe2000f8e18ff */
[----:B---3--:R-:W-:Y:S11]  /*3a60*/  @P2 BRA `(.L_x_73) ;  /* 0x00000000000c2947 */ /* 0x008ff60003800000 */
[----:B-1----:R-:W-:Y:S04]  /*3a70*/  SHF.L.U32 R5, R2, 0x1f, RZ ;  /* 0x0000001f02057819 */ /* 0x002fe800000006ff */
[----:B------:R-:W1:Y:S02]  /*3a80*/  SYNCS.PHASECHK.TRANS64.TRYWAIT P0, [UR14], R5 ;  /* 0x00000005ff0075a7 */ /* 0x000e64000800110e */
[----:B-1----:R-:W-:Y:S05]  /*3a90*/  @!P0 BRA `(.L_x_74) ;  /* 0x0000004800948947 */ /* 0x002fea0003800000 */
.L_x_73:
[----:B------:R-:W-:Y:S01]  /*3aa0*/  UISETP.NE.AND UP0, UPT, UR15, 0x1, UPT ;  /* 0x000000010f00788c */ /* 0x000fe2000bf05270 */
[----:B------:R-:W-:Y:S01]  /*3ab0*/  PLOP3.LUT P2, PT, PT, PT, PT, 0x80, 0x8 ;  /* 0x000000000008781c */ /* 0x000fe20003f4f070 */
[----:B------:R-:W-:Y:S02]  /*3ac0*/  UIADD3 UR18, UPT, UPT, UR58, 0x1, URZ ;  /* 0x000000013a127890 */ /* 0x000fe4000fffe0ff */
[----:B------:R-:W-:Y:S02]  /*3ad0*/  ULEA UR68, UR58, UR13, 0xa ;  /* 0x0000000d3a447291 */ /* 0x000fe4000f8e50ff */
[----:B------:R-:W-:Y:S01]  /*3ae0*/  UISETP.NE.AND UP1, UPT, UR18, 0x6, UPT ;  /* 0x000000061200788c */ /* 0x000fe2000bf25270 */
[----:B------:R-:W-:Y:S01]  /*3af0*/  PLOP3.LUT P0, PT, PT, PT, UP0, 0x80, 0x8 ;  /* 0x000000000008781c */ /* 0x000fe20003f0f008 */
[----:B------:R-:W-:Y:S02]  /*3b00*/  ULEA UR66, UR58, UR12, 0xa ;  /* 0x0000000c3a427291 */ /* 0x000fe4000f8e50ff */
[----:B------:R-:W-:Y:S02]  /*3b10*/  USEL UR39, URZ, 0x1, UP1 ;  /* 0x00000001ff277887 */ /* 0x000fe40008800000 */
[----:B------:R-:W-:Y:S02]  /*3b20*/  USEL UR18, UR18, URZ, UP1 ;  /* 0x000000ff12127287 */ /* 0x000fe40008800000 */
[----:B------:R-:W-:Y:S02]  /*3b30*/  UIADD3 UR64, UPT, UPT, UR68, 0x2, URZ ;  /* 0x0000000244407890 */ /* 0x000fe4000fffe0ff */
[----:B------:R-:W-:Y:S01]  /*3b40*/  @UP0 ULEA UR38, UR18, UR7, 0x3 ;  /* 0x0000000712260291 */ /* 0x000fe2000f8e18ff */
[----:B------:R-:W-:Y:S01]  /*3b50*/  LOP3.LUT R2, R2, UR39, RZ, 0x3c, !PT ;  /* 0x0000002702027c12 */ /* 0x000fe2000f8e3cff */
[----:B------:R-:W-:Y:S02]  /*3b60*/  UIADD3 UR62, UPT, UPT, UR66, 0x2, URZ ;  /* 0x00000002423e7890 */ /* 0x000fe4000fffe0ff */
[----:B------:R-:W-:Y:S01]  /*3b70*/  UIADD3 UR60, UPT, UPT, UR68, 0x4, URZ ;  /* 0x00000004443c7890 */ /* 0x000fe2000fffe0ff */
[----:B-1----:R-:W-:Y:S01]  /*3b80*/  @P0 SHF.L.U32 R0, R2, 0x1f, RZ ;  /* 0x0000001f02000819 */ /* 0x002fe200000006ff */
[----:B------:R-:W-:Y:S02]  /*3b90*/  UIADD3 UR58, UPT, UPT, UR66, 0x4, URZ ;  /* 0x00000004423a7890 */ /* 0x000fe4000fffe0ff */
[----:B------:R-:W-:Y:S01]  /*3ba0*/  UIADD3 UR56, UPT, UPT, UR68, 0x6, URZ ;  /* 0x0000000644387890 */ /* 0x000fe2000fffe0ff */
[----:B------:R2:W3:Y:S01]  /*3bb0*/  @P0 SYNCS.PHASECHK.TRANS64.TRYWAIT P2, [UR38], R0 ;  /* 0x00000000ff0005a7 */ /* 0x0004e20008041126 */
[----:B------:R-:W-:Y:S02]  /*3bc0*/  UIADD3 UR54, UPT, UPT, UR66, 0x6, URZ ;  /* 0x0000000642367890 */ /* 0x000fe4000fffe0ff */
        /* <DEDUP_REMOVED lines=10> */
[----:B------:R-:W-:Y:S02]  /*3c70*/  UIADD3 UR15, UPT, UPT, UR15, -0x1, URZ ;  /* 0xffffffff0f0f7890 */ /* 0x000fe4000fffe0ff */
[----:B------:R-:W-:Y:S01]  /*3c80*/  UISETP.NE.AND UP0, UPT, UR17, UR16, UPT ;  /* 0x000000101100728c */ /* 0x000fe2000bf05270 */
[----:B------:R-:W-:Y:S01]  /*3c90*/  UMOV UR69, 0x40004040 ;  /* 0x4000404000457882 */ /* 0x000fe20000000000 */
[----:B------:R-:W-:Y:S01]  /*3ca0*/  UMOV UR67, 0x40004040 ;  /* 0x4000404000437882 */ /* 0x000fe20000000000 */
[----:B------:R-:W-:Y:S01]  /*3cb0*/  UMOV UR65, 0x40004040 ;  /* 0x4000404000417882 */ /* 0x000fe20000000000 */
[----:B------:R-:W-:Y:S01]  /*3cc0*/  UTCQMMA.2CTA gdesc[UR66], gdesc[UR68], tmem[UR9], tmem[UR36], idesc[UR37], UP3 ;  /* 0x00ff2444420075ea */ /* 0x000fe20009a00309 */
[----:B------:R-:W-:Y:S01]  /*3cd0*/  UPLOP3.LUT UP3, UPT, UPT, UPT, UPT, 0x80, 0x8 ;  /* 0x000000000008789c */ /* 0x000fe20003f6f070 */
[----:B------:R-:W-:Y:S01]  /*3ce0*/  UMOV UR63, 0x40004040 ;  /* 0x40004040003f7882 */ /* 0x000fe20000000000 */
[----:B------:R-:W-:Y:S01]  /*3cf0*/  UMOV UR61, 0x40004040 ;  /* 0x40004040003d7882 */ /* 0x000fe20000000000 */
[----:B------:R-:W-:Y:S01]  /*3d00*/  UTCQMMA.2CTA gdesc[UR62], gdesc[UR64], tmem[UR9], tmem[UR34], idesc[UR35], UPT ;  /* 0x00ff22403e0075ea */ /* 0x000fe2000ba00309 */
[----:B------:R-:W-:Y:S01]  /*3d10*/  UMOV UR59, 0x40004040 ;  /* 0x40004040003b7882 */ /* 0x000fe20000000000 */
[----:B------:R-:W-:Y:S01]  /*3d20*/  UMOV UR57, 0x40004040 ;  /* 0x4000404000397882 */ /* 0x000fe20000000000 */
[----:B------:R1:W-:Y:S01]  /*3d30*/  UTCQMMA.2CTA gdesc[UR58], gdesc[UR60], tmem[UR9], tmem[UR32], idesc[UR33], UPT ;  /* 0x00ff203c3a0075ea */ /* 0x0003e2000ba00309 */
        /* <DEDUP_REMOVED lines=11> */
[----:B------:R-:W-:Y:S01]  /*3df0*/  UMOV UR39, 0x40004040 ;  /* 0x4000404000277882 */ /* 0x000fe20000000000 */
[----:B------:R2:W-:Y:S01]  /*3e00*/  UTCQMMA.2CTA gdesc[UR42], gdesc[UR44], tmem[UR9], tmem[UR24], idesc[UR25], UPT ;  /* 0x00ff182c2a0075ea */ /* 0x0005e2000ba00309 */
[----:B------:R2:W-:Y:S01]  /*3e10*/  UTCQMMA.2CTA gdesc[UR38], gdesc[UR40], tmem[UR9], tmem[UR22], idesc[UR23], UPT ;  /* 0x00ff1628260075ea */ /* 0x0005e2000ba00309 */
[----:B------:R2:W-:Y:S01]  /*3e20*/  UTCBAR.2CTA.MULTICAST [UR14], URZ, UR11 ;  /* 0x000000ff0e0073e9 */ /* 0x0005e2000820080b */
[----:B-1----:R-:W-:Y:S01]  /*3e30*/  UMOV UR58, UR18 ;  /* 0x00000012003a7c82 */ /* 0x002fe20008000000 */
[----:B------:R-:W-:Y:S05]  /*3e40*/  BRA.U UP0, `(.L_x_75) ;  /* 0xfffffffd00007547 */ /* 0x000fea000b83ffff */
.L_x_72:
[----:B------:R-:W-:Y:S01]  /*3e50*/  UIADD3 UR8, UPT, UPT, UR8, 0xb0, URZ ;  /* 0x000000b008087890 */ /* 0x000fe2000fffe0ff */
[----:B------:R-:W-:-:S08]  /*3e60*/  UMOV UR17, UR16 ;  /* 0x0000001000117c82 */ /* 0x000fd00008000000 */
[----:B------:R4:W-:Y:S01]  /*3e70*/  UTCBAR.2CTA.MULTICAST [UR8], URZ, UR10 ;  /* 0x000000ff080073e9 */ /* 0x0009e2000820080a */
[----:B------:R-:W-:Y:S02]  /*3e80*/  NOP ;  /* 0x0000000000007918 */ /* 0x000fe40000000000 */
.L_x_70:
[----:B------:R-:W-:Y:S01]  /*3e90*/  UIADD3 UR19, UPT, UPT, UR19, 0x1, URZ ;  /* 0x0000000113137890 */ /* 0x000fe2000fffe0ff */
[----:B------:R-:W-:-:S03]  /*3ea0*/  ISETP.NE.AND P0, PT, R8, 0x2, PT ;  /* 0x000000020800780c */ /* 0x000fc60003f05270 */
[----:B------:R-:W-:Y:S01]  /*3eb0*/  UISETP.NE.AND UP0, UPT, UR19, 0x4, UPT ;  /* 0x000000041300788c */ /* 0x000fe2000bf05270 */
[----:B-12---:R-:W-:Y:S02]  /*3ec0*/  SEL R0, RZ, 0x1, P0 ;  /* 0x00000001ff007807 */ /* 0x006fe40000000000 */
[----:B------:R-:W-:Y:S01]  /*3ed0*/  SEL R8, R8, RZ, P0 ;  /* 0x000000ff08087207 */ /* 0x000fe20000000000 */
[----:B----4-:R-:W-:Y:S01]  /*3ee0*/  USEL UR8, URZ, 0x1, UP0 ;  /* 0x00000001ff087887 */ /* 0x010fe20008000000 */
[----:B------:R-:W-:Y:S01]  /*3ef0*/  LOP3.LUT R3, R3, R0, RZ, 0x3c, !PT ;  /* 0x0000000003037212 */ /* 0x000fe200078e3cff */
[----:B------:R-:W-:-:S04]  /*3f00*/  USEL UR19, UR19, URZ, UP0 ;  /* 0x000000ff13137287 */ /* 0x000fc80008000000 */
[----:B------:R-:W-:Y:S01]  /*3f10*/  LOP3.LUT R9, R9, UR8, RZ, 0x3c, !PT ;  /* 0x0000000809097c12 */ /* 0x000fe2000f8e3cff */
[----:B------:R-:W-:Y:S07]  /*3f20*/  @P1 BRA `(.L_x_76) ;  /* 0xfffffff800381947 */ /* 0x000fee000383ffff */
[----:B------:R-:W1:Y:S01]  /*3f30*/  S2UR UR6, SR_CgaCtaId ;  /* 0x00000000000679c3 */ /* 0x000e620000008800 */
[----:B------:R-:W-:Y:S01]  /*3f40*/  ELECT P0, URZ, PT ;  /* 0x0000000000ff782f */ /* 0x000fe20003800000 */
[----:B------:R-:W-:Y:S01]  /*3f50*/  HFMA2 R0, -RZ, RZ, 0, 5.9604644775390625e-08 ;  /* 0x00000001ff007431 */ /* 0x000fe200000001ff */
[----:B------:R-:W-:-:S05]  /*3f60*/  UMOV UR8, 0x40 ;  /* 0x0000004000087882 */ /* 0x000fca0000000000 */
[----:B------:R-:W-:Y:S01]  /*3f70*/  UVIRTCOUNT.DEALLOC.SMPOOL 0x80 ;  /* 0x000000800000784c */ /* 0x000fe20000000000 */
[----:B------:R-:W-:Y:S02]  /*3f80*/  UISETP.NE.AND UP0, UPT, UR5, URZ, UPT ;  /* 0x000000ff0500728c */ /* 0x000fe4000bf05270 */
[----:B-1----:R-:W-:-:S09]  /*3f90*/  ULEA UR6, UR6, UR8, 0x18 ;  /* 0x0000000806067291 */ /* 0x002fd2000f8ec0ff */
[----:B------:R1:W-:Y:S01]  /*3fa0*/  @P0 STS.U8 [UR6+0x1c], R0 ;  /* 0x00001c00ff000988 */ /* 0x0003e20008000006 */
[----:B------:R-:W-:Y:S05]  /*3fb0*/  BRA.U UP0, `(.L_x_77) ;  /* 0x0000000100a07547 */ /* 0x000fea000b800000 */
[----:B------:R-:W-:Y:S01]  /*3fc0*/  UIADD3 UR5, UPT, UPT, UR7, 0xd0, URZ ;  /* 0x000000d007057890 */ /* 0x000fe2000fffe0ff */
[----:B------:R-:W-:-:S03]  /*3fd0*/  SHF.L.U32 R3, R9, 0x1f, RZ ;  /* 0x0000001f09037819 */ /* 0x000fc600000006ff */
[----:B------:R-:W-:-:S09]  /*3fe0*/  ULEA UR8, UR19, UR5, 0x3 ;  /* 0x0000000513087291 */ /* 0x000fd2000f8e18ff */
[----:B------:R-:W2:Y:S02]  /*3ff0*/  SYNCS.PHASECHK.TRANS64.TRYWAIT P0, [UR8], R3 ;  /* 0x00000003ff0075a7 */ /* 0x000ea40008001108 */
[----:B--2---:R-:W-:Y:S05]  /*4000*/  @!P0 BRA `(.L_x_78) ;  /* 0x0000004400508947 */ /* 0x004fea0003800000 */
.L_x_152:
        /* <DEDUP_REMOVED lines=9> */
.L_x_154:
        /* <DEDUP_REMOVED lines=9> */
.L_x_156:
[----:B------:R-:W-:-:S04]  /*4130*/  UIADD3 UR9, UPT, UPT, UR9, 0x1, URZ ;  /* 0x0000000109097890 */ /* 0x000fc8000fffe0ff */
[----:B------:R-:W-:-:S04]  /*4140*/  UISETP.NE.AND UP1, UPT, UR9, 0x4, UPT ;  /* 0x000000040900788c */ /* 0x000fc8000bf25270 */
[----:B------:R-:W-:Y:S02]  /*4150*/  USEL UR8, URZ, 0x1, UP1 ;  /* 0x00000001ff087887 */ /* 0x000fe40008800000 */
[----:B------:R-:W-:-:S04]  /*4160*/  USEL UR9, UR9, URZ, UP1 ;  /* 0x000000ff09097287 */ /* 0x000fc80008800000 */
[----:B------:R-:W-:Y:S01]  /*4170*/  ULEA UR9, UR9, UR5, 0x3 ;  /* 0x0000000509097291 */ /* 0x000fe2000f8e18ff */
[----:B-1----:R-:W-:-:S04]  /*4180*/  LOP3.LUT R3, R2, UR8, RZ, 0x3c, !PT ;  /* 0x0000000802037c12 */ /* 0x002fc8000f8e3cff */
[----:B------:R-:W-:Y:S01]  /*4190*/  SHF.L.U32 R3, R3, 0x1f, RZ ;  /* 0x0000001f03037819 */ /* 0x000fe200000006ff */
[----:B------:R-:W-:-:S04]  /*41a0*/  IMAD.U32 R0, RZ, RZ, UR9 ;  /* 0x00000009ff007e24 */ /* 0x000fc8000f8e00ff */
[----:B------:R1:W2:Y:S03]  /*41b0*/  SYNCS.PHASECHK.TRANS64.TRYWAIT P0, [R0+URZ], R3 ;  /* 0x00000003000075a7 */ /* 0x0002a600080011ff */
[----:B--2---:R-:W-:Y:S05]  /*41c0*/  @!P0 NANOSLEEP.SYNCS 0x989680 ;  /* 0x009896800000895d */ /* 0x004fea0003900000 */
[----:B------:R-:W2:Y:S02]  /*41d0*/  @!P0 SYNCS.PHASECHK.TRANS64 P0, [R0+URZ], R3 ;  /* 0x00000003000085a7 */ /* 0x000ea400080010ff */
[----:B--2---:R-:W-:Y:S05]  /*41e0*/  @P0 BRA `(.L_x_81) ;  /* 0x0000000000200947 */ /* 0x004fea0003800000 */
.L_x_82:
[----:B--2---:R2:W4:Y:S02]  /*41f0*/  SYNCS.PHASECHK.TRANS64.TRYWAIT P0, [R0+URZ], R3 ;  /* 0x00000003000075a7 */ /* 0x00452400080011ff */
[----:B----4-:R-:W-:Y:S05]  /*4200*/  @!P0 NANOSLEEP.SYNCS 0x989680 ;  /* 0x009896800000895d */ /* 0x010fea0003900000 */
[----:B------:R-:W4:Y:S02]  /*4210*/  @!P0 SYNCS.PHASECHK.TRANS64 P0, [R0+URZ], R3 ;  /* 0x00000003000085a7 */ /* 0x000f2400080010ff */
[----:B----4-:R-:W-:Y:S05]  /*4220*/  @!P0 BRA `(.L_x_82) ;  /* 0xfffffffc00f08947 */ /* 0x010fea000383ffff */
[----:B------:R-:W-:Y:S05]  /*4230*/  BRA `(.L_x_81) ;  /* 0x00000000000c7947 */ /* 0x000fea0003800000 */
.L_x_77:
[----:B------:R-:W-:-:S04]  /*4240*/  UIADD3 UR5, UPT, UPT, UR7, 0x110, URZ ;  /* 0x0000011007057890 */ /* 0x000fc8000fffe0ff */
[----:B------:R-:W-:-:S09]  /*4250*/  UPRMT UR5, UR4, 0x654, UR5 ;  /* 0x0000065404057896 */ /* 0x000fd20008000005 */
[----:B------:R-:W-:Y:S03]  /*4260*/  SYNCS.ARRIVE.TRANS64.RED.A1T0 RZ, [UR5], RZ ;  /* 0x000000ffffff79a7 */ /* 0x000fe60008100405 */
.L_x_81:
[----:B-12---:R-:W-:Y:S01]  /*4270*/  SHF.L.U32 R3, RZ, 0x1f, RZ ;  /* 0x0000001fff037819 */ /* 0x006fe200000006ff */
[----:B------:R-:W-:Y:S01]  /*4280*/  UIADD3 UR5, UPT, UPT, UR7, 0x110, URZ ;  /* 0x0000011007057890 */ /* 0x000fe2000fffe0ff */
[----:B------:R-:W-:Y:S02]  /*4290*/  PLOP3.LUT P0, PT, PT, PT, UP0, 0x80, 0x8 ;  /* 0x000000000008781c */ /* 0x000fe40003f0f008 */
[----:B------:R-:W1:Y:S02]  /*42a0*/  SYNCS.PHASECHK.TRANS64.TRYWAIT P1, [UR7+0x110], R3 ;  /* 0x00011003ff0075a7 */ /* 0x000e640008021107 */
[----:B-1----:R-:W-:Y:S09]  /*42b0*/  @!P1 BRA `(.L_x_83) ;  /* 0x0000004000ec9947 */ /* 0x002ff20003800000 */
.L_x_158:
[----:B------:R-:W-:Y:S01]  /*42c0*/  @!UP0 UPRMT UR5, UR4, 0x654, UR5 ;  /* 0x0000065404058896 */ /* 0x000fe20008000005 */
[----:B------:R-:W-:Y:S02]  /*42d0*/  UMOV UR8, 0xffff ;  /* 0x0000ffff00087882 */ /* 0x000fe40000000000 */
[----:B------:R-:W-:-:S06]  /*42e0*/  UMOV UR4, 0x1 ;  /* 0x0000000100047882 */ /* 0x000fcc0000000000 */
[----:B------:R-:W-:Y:S01]  /*42f0*/  @!P0 SYNCS.ARRIVE.TRANS64.RED.A1T0 RZ, [UR5], RZ ;  /* 0x000000ffffff89a7 */ /* 0x000fe20008100405 */
[----:B------:R-:W-:Y:S01]  /*4300*/  NOP ;  /* 0x0000000000007918 */ /* 0x000fe20000000000 */
[----:B-1----:R-:W1:Y:S01]  /*4310*/  LDS R0, [UR6+0x14] ;  /* 0x00001406ff007984 */ /* 0x002e620008000800 */
[----:B------:R-:W-:-:S04]  /*4320*/  ULOP3.LUT UR5, UR21, 0xffff, URZ, 0xc0, !UPT ;  /* 0x0000ffff15057892 */ /* 0x000fc8000f8ec0ff */
[----:B------:R-:W-:-:S04]  /*4330*/  USHF.R.U32.HI UR5, URZ, 0x5, UR5 ;  /* 0x00000005ff057899 */ /* 0x000fc80008011605 */
[----:B------:R-:W-:Y:S02]  /*4340*/  USHF.L.U32 UR8, UR8, UR5, URZ ;  /* 0x0000000508087299 */ /* 0x000fe400080006ff */
[----:B------:R-:W-:-:S04]  /*4350*/  USHF.L.U32 UR4, UR4, UR5, URZ ;  /* 0x0000000504047299 */ /* 0x000fc800080006ff */
[----:B-1----:R-:W-:-:S04]  /*4360*/  LOP3.LUT R0, R0, UR8, RZ, 0xc0, !PT ;  /* 0x0000000800007c12 */ /* 0x002fc8000f8ec0ff */
[----:B------:R-:W-:-:S13]  /*4370*/  ISETP.NE.AND P0, PT, R0, UR8, PT ;  /* 0x0000000800007c0c */ /* 0x000fda000bf05270 */
[----:B------:R-:W-:Y:S05]  /*4380*/  @P0 BRA `(.L_x_84) ;  /* 0x0000000000580947 */ /* 0x000fea0003800000 */
[----:B------:R-:W1:Y:S02]  /*4390*/  LDS R0, [UR6+0x18] ;  /* 0x00001806ff007984 */ /* 0x000e640008000800 */
[----:B-1----:R-:W-:-:S04]  /*43a0*/  LOP3.LUT R0, R0, UR4, RZ, 0xc0, !PT ;  /* 0x0000000400007c12 */ /* 0x002fc8000f8ec0ff */
[----:B------:R-:W-:-:S13]  /*43b0*/  ISETP.NE.AND P0, PT, R0, UR4, PT ;  /* 0x0000000400007c0c */ /* 0x000fda000bf05270 */
[----:B------:R-:W-:Y:S05]  /*43c0*/  @P0 BRA `(.L_x_85) ;  /* 0x00000000003c0947 */ /* 0x000fea0003800000 */
[----:B------:R-:W1:Y:S01]  /*43d0*/  S2R R2, SR_LANEID ;  /* 0x0000000000027919 */ /* 0x000e620000000000 */
[----:B------:R-:W-:Y:S01]  /*43e0*/  ULOP3.LUT UR8, URZ, UR8, URZ, 0x33, !UPT ;  /* 0x00000008ff087292 */ /* 0x000fe2000f8e33ff */
[----:B------:R-:W-:Y:S01]  /*43f0*/  LOP3.LUT R4, RZ, UR4, RZ, 0x33, !PT ;  /* 0x00000004ff047c12 */ /* 0x000fe2000f8e33ff */
[----:B------:R-:W-:Y:S02]  /*4400*/  VOTEU.ANY UR7, UPT, PT ;  /* 0x0000000000077886 */ /* 0x000fe400038e0100 */
[----:B------:R-:W-:Y:S01]  /*4410*/  UFLO.U32 UR7, UR7 ;  /* 0x00000007000772bd */ /* 0x000fe200080e0000 */
[----:B------:R-:W2:Y:S01]  /*4420*/  REDUX UR4, R4 ;  /* 0x00000000040473c4 */ /* 0x000ea20000000000 */
[----:B------:R-:W-:-:S06]  /*4430*/  IMAD.U32 R0, RZ, RZ, UR8 ;  /* 0x00000008ff007e24 */ /* 0x000fcc000f8e00ff */
[----:B------:R4:W-:Y:S01]  /*4440*/  UTCATOMSWS.AND URZ, UR8 ;  /* 0x0000000800ff79e3 */ /* 0x0009e20008000000 */
[----:B------:R-:W3:Y:S01]  /*4450*/  REDUX UR5, R0 ;  /* 0x00000000000573c4 */ /* 0x000ee20000000000 */
[----:B-1----:R-:W-:Y:S01]  /*4460*/  ISETP.EQ.U32.AND P0, PT, R2, UR7, PT ;  /* 0x0000000702007c0c */ /* 0x002fe2000bf02070 */
[----:B--2---:R-:W-:Y:S01]  /*4470*/  IMAD.U32 R2, RZ, RZ, UR4 ;  /* 0x00000004ff027e24 */ /* 0x004fe2000f8e00ff */
[----:B---3--:R-:W-:-:S11]  /*4480*/  MOV R3, UR5 ;  /* 0x0000000500037c02 */ /* 0x008fd60008000f00 */
[----:B------:R4:W-:Y:S04]  /*4490*/  @P0 ATOMS.AND RZ, [UR6+0x14], R3 ;  /* 0x00001403ffff098c */ /* 0x0009e8000a800006 */
[----:B------:R4:W-:Y:S01]  /*44a0*/  @P0 ATOMS.AND RZ, [UR6+0x18], R2 ;  /* 0x00001802ffff098c */ /* 0x0009e2000a800006 */
[----:B------:R-:W-:Y:S05]  /*44b0*/  BRA `(.L_x_86) ;  /* 0x0000000000147947 */ /* 0x000fea0003800000 */
.L_x_85:
[----:B------:R-:W-:Y:S02]  /*44c0*/  MOV R2, 0x44e0 ;  /* 0x000044e000027802 */ /* 0x000fe40000000f00 */
[----:B---3-5:R-:W-:Y:S05]  /*44d0*/  CALL.REL.NOINC `($__internal_0_$__cuda_sm10x_tcgen05_guardrail_trap_col_being_dealloced_not_returned_by_alloc) ;  /* 0x0000004400407944 */ /* 0x028fea0003c00000 */
[----:B------:R-:W-:Y:S05]  /*44e0*/  BRA `(.L_x_86) ;  /* 0x0000000000087947 */ /* 0x000fea0003800000 */
.L_x_84:
[----:B------:R-:W-:Y:S02]  /*44f0*/  MOV R2, 0x4510 ;  /* 0x0000451000027802 */ /* 0x000fe40000000f00 */
[----:B---3-5:R-:W-:Y:S05]  /*4500*/  CALL.REL.NOINC `($__internal_2_$__cuda_sm10x_tcgen05_guardrail_trap_unallocated_columns_being_dealloced) ;  /* 0x00000044004c7944 */ /* 0x028fea0003c00000 */
.L_x_86:
[----:B------:R-:W-:Y:S01]  /*4510*/  NOP ;  /* 0x0000000000007918 */ /* 0x000fe20000000000 */
[----:B----4-:R-:W-:Y:S05]  /*4520*/  EXIT ;  /* 0x000000000000794d */ /* 0x010fea0003800000 */
.L_x_57:
[----:B------:R-:W-:-:S09]  /*4530*/  UISETP.NE.OR UP5, UPT, UR10, 0x3, !UP5 ;  /* 0x000000030a00788c */ /* 0x000fd2000efa5670 */
[----:B------:R-:W-:Y:S05]  /*4540*/  BRA.U UP5, `(.L_x_87) ;  /* 0x0000000d05707547 */ /* 0x000fea000b800000 */
[----:B------:R-:W1:Y:S01]  /*4550*/  LDC R0, c[0x0][0xb30] ;  /* 0x0002cc00ff007b82 */ /* 0x000e620000000800 */
[----:B------:R-:W2:Y:S01]  /*4560*/  LDCU.64 UR8, c[0x0][0x888] ;  /* 0x00011100ff0877ac */ /* 0x000ea20008000a00 */
[----:B------:R-:W-:Y:S02]  /*4570*/  HFMA2 R29, -RZ, RZ, 0, 0 ;  /* 0x00000000ff1d7431 */ /* 0x000fe400000001ff */
[----:B------:R-:W-:Y:S01]  /*4580*/  IMAD.MOV.U32 R31, RZ, RZ, 0x1 ;  /* 0x00000001ff1f7424 */ /* 0x000fe200078e00ff */
[----:B------:R-:W-:Y:S01]  /*4590*/  MOV R23, 0x1000 ;  /* 0x0000100000177802 */ /* 0x000fe20000000f00 */
[----:B------:R-:W3:Y:S01]  /*45a0*/  LDCU.64 UR4, c[0x0][0x890] ;  /* 0x00011200ff0477ac */ /* 0x000ee20008000a00 */
[----:B------:R-:W-:Y:S01]  /*45b0*/  IMAD.MOV.U32 R30, RZ, RZ, RZ ;  /* 0x000000ffff1e7224 */ /* 0x000fe200078e00ff */
[----:B------:R-:W4:Y:S01]  /*45c0*/  LDC R19, c[0x0][0x370] ;  /* 0x0000dc00ff137b82 */ /* 0x000f220000000800 */
[----:B------:R-:W-:Y:S01]  /*45d0*/  UMOV UR6, 0x400 ;  /* 0x0000040000067882 */ /* 0x000fe20000000000 */
[----:B------:R-:W-:-:S02]  /*45e0*/  UPLOP3.LUT UP1, UPT, UPT, UPT, UPT, 0x40, 0x4 ;  /* 0x000000000004789c */ /* 0x000fc40003f2e870 */
[----:B------:R-:W-:-:S04]  /*45f0*/  ULEA UR6, UR37, UR6, 0x18 ;  /* 0x0000000625067291 */ /* 0x000fc8000f8ec0ff */
[----:B------:R-:W4:Y:S01]  /*4600*/  LDC R2, c[0x0][0xb0c] ;  /* 0x0002c300ff027b82 */ /* 0x000f220000000800 */
[----:B------:R-:W-:Y:S02]  /*4610*/  UIADD3 UR13, UPT, UPT, UR6, 0x68, URZ ;  /* 0x00000068060d7890 */ /* 0x000fe4000fffe0ff */
[----:B--2---:R-:W-:Y:S02]  /*4620*/  UISETP.NE.U32.AND UP3, UPT, UR8, URZ, UPT ;  /* 0x000000ff0800728c */ /* 0x004fe4000bf65070 */
[----:B------:R-:W-:Y:S02]  /*4630*/  UIADD3 UR25, UPT, UPT, UR6, 0x60, URZ ;  /* 0x0000006006197890 */ /* 0x000fe4000fffe0ff */
[----:B---3--:R-:W-:Y:S01]  /*4640*/  UISETP.NE.U32.AND UP4, UPT, UR4, URZ, UPT ;  /* 0x000000ff0400728c */ /* 0x008fe2000bf85070 */
[----:B------:R-:W2:Y:S01]  /*4650*/  LDC R18, c[0x0][0xb20] ;  /* 0x0002c800ff127b82 */ /* 0x000ea20000000800 */
[----:B-1----:R-:W-:Y:S01]  /*4660*/  ISETP.NE.AND P1, PT, R0, 0x1, PT ;  /* 0x000000010000780c */ /* 0x002fe20003f25270 */
[----:B------:R-:W-:-:S02]  /*4670*/  UISETP.NE.AND.EX UP3, UPT, UR9, URZ, UPT, UP3 ;  /* 0x000000ff0900728c */ /* 0x000fc4000bf65330 */
[----:B------:R-:W-:Y:S02]  /*4680*/  UPRMT UR13, UR37, 0x654, UR13 ;  /* 0x00000654250d7896 */ /* 0x000fe4000800000d */
[----:B------:R-:W-:Y:S02]  /*4690*/  UISETP.NE.AND.EX UP4, UPT, UR5, URZ, UPT, UP4 ;  /* 0x000000ff0500728c */ /* 0x000fe4000bf85340 */
[----:B------:R-:W1:Y:S08]  /*46a0*/  LDC.64 R32, c[0x0][0x348] ;  /* 0x0000d200ff207b82 */ /* 0x000e700000000a00 */
[----:B------:R-:W3:Y:S08]  /*46b0*/  LDC.64 R16, c[0x0][0xb10] ;  /* 0x0002c400ff107b82 */ /* 0x000ef00000000a00 */
[----:B------:R-:W1:Y:S08]  /*46c0*/  LDC.64 R6, c[0x0][0xb18] ;  /* 0x0002c600ff067b82 */ /* 0x000e700000000a00 */
[----:B------:R-:W1:Y:S08]  /*46d0*/  LDC.64 R4, c[0x0][0xb28] ;  /* 0x0002ca00ff047b82 */ /* 0x000e700000000a00 */
[----:B--2-4-:R-:W1:Y:S02]  /*46e0*/  LDC R22, c[0x0][0x374] ;  /* 0x0000dd00ff167b82 */ /* 0x014e640000000800 */
.L_x_96:
[C---:B------:R-:W-:Y:S02]  /*46f0*/  LEA R0, R30.reuse, UR6, 0x3 ;  /* 0x000000061e007c11 */ /* 0x040fe4000f8e18ff */
[----:B------:R-:W-:Y:S02]  /*4700*/  SHF.L.U32 R3, R29, 0x1f, RZ ;  /* 0x0000001f1d037819 */ /* 0x000fe400000006ff */
[----:B------:R-:W-:Y:S02]  /*4710*/  LEA R24, R30, UR6, 0x4 ;  /* 0x000000061e187c11 */ /* 0x000fe4000f8e20ff */
[----:B--2---:R-:W2:Y:S02]  /*4720*/  SYNCS.PHASECHK.TRANS64.TRYWAIT P0, [R0+URZ+0x90], R3 ;  /* 0x00009003000075a7 */ /* 0x004ea400080011ff */
[----:B--2---:R-:W-:Y:S05]  /*4730*/  @!P0 BRA `(.L_x_88) ;  /* 0x0000003c00e48947 */ /* 0x004fea0003800000 */
.L_x_159:
[----:B------:R-:W-:Y:S01]  /*4740*/  ISETP.GE.AND P0, PT, R40, 0x1, PT ;  /* 0x000000012800780c */ /* 0x000fe20003f06270 */
[----:B------:R-:W4:Y:S01]  /*4750*/  LDS.128 R24, [R24+0x120] ;  /* 0x0001200018187984 */ /* 0x000f220000000c00 */
[----:B--2---:R-:W-:Y:S01]  /*4760*/  VIADD R0, R0, 0xa0 ;  /* 0x000000a000007836 */ /* 0x004fe20000000000 */
[----:B------:R-:W-:Y:S01]  /*4770*/  @!PT LDS RZ, [RZ] ;  /* 0x00000000fffff984 */ /* 0x000fe20000000800 */
[----:B------:R-:W-:Y:S01]  /*4780*/  @!PT LDS RZ, [RZ] ;  /* 0x00000000fffff984 */ /* 0x000fe20000000800 */
[----:B------:R-:W-:Y:S01]  /*4790*/  @!PT LDS RZ, [RZ] ;  /* 0x00000000fffff984 */ /* 0x000fe20000000800 */
[----:B------:R-:W-:Y:S01]  /*47a0*/  @!PT LDS RZ, [RZ] ;  /* 0x00000000fffff984 */ /* 0x000fe20000000800 */
[----:B------:R2:W-:Y:S06]  /*47b0*/  MEMBAR.ALL.CTA ;  /* 0x0000000000007992 */ /* 0x0005ec0000008000 */
[----:B--2---:R-:W2:Y:S01]  /*47c0*/  FENCE.VIEW.ASYNC.S ;  /* 0x00000000000073c6 */ /* 0x004ea20000000000 */
[----:B------:R-:W-:Y:S04]  /*47d0*/  PRMT R0, RZ, 0x654, R0 ;  /* 0x00000654ff007816 */ /* 0x000fe80000000000 */
[----:B--2---:R2:W-:Y:S01]  /*47e0*/  SYNCS.ARRIVE.TRANS64.RED.A1T0 RZ, [R0+URZ], RZ ;  /* 0x000000ff00ff79a7 */ /* 0x0045e200081004ff */
[----:B----4-:R-:W-:Y:S11]  /*47f0*/  LOP3.LUT P3, RZ, R26, 0x1, RZ, 0xc0, !PT ;  /* 0x000000011aff7812 */ /* 0x010ff6000786c0ff */
[----:B------:R-:W-:Y:S02]  /*4800*/  @!UPT UIADD3 URZ, UPT, UPT, URZ, URZ, URZ ;  /* 0x000000fffffff290 */ /* 0x000fe4000fffe0ff */
[----:B------:R-:W-:Y:S02]  /*4810*/  @P3 MOV R13, R24 ;  /* 0x00000018000d3202 */ /* 0x000fe40000000f00 */
[----:B------:R-:W-:Y:S01]  /*4820*/  @P3 LOP3.LUT R8, R25, 0xffff, RZ, 0xc0, !PT ;  /* 0x0000ffff19083812 */ /* 0x000fe200078ec0ff */
[----:B--2---:R-:W-:Y:S06]  /*4830*/  @!P0 BRA `(.L_x_89) ;  /* 0x0000000000a48947 */ /* 0x004fec0003800000 */
[----:B-1----:R-:W-:Y:S01]  /*4840*/  IMAD.HI.U32 R35, R22, R7, RZ ;  /* 0x0000000716237227 */ /* 0x002fe200078e00ff */
[----:B------:R-:W-:Y:S02]  /*4850*/  ISETP.NE.AND P0, PT, R6, 0x1, PT ;  /* 0x000000010600780c */ /* 0x000fe40003f05270 */
[----:B------:R-:W-:Y:S01]  /*4860*/  ISETP.NE.AND P2, PT, R40, 0x1, PT ;  /* 0x000000012800780c */ /* 0x000fe20003f45270 */
[----:B---3--:R-:W-:Y:S01]  /*4870*/  IMAD.HI.U32 R34, R19, R16, RZ ;  /* 0x0000001013227227 */ /* 0x008fe200078e00ff */
[----:B------:R-:W-:Y:S02]  /*4880*/  SHF.R.U32.HI R35, RZ, R18, R35 ;  /* 0x00000012ff237219 */ /* 0x000fe40000011623 */
[----:B------:R-:W-:Y:S01]  /*4890*/  ISETP.NE.AND P4, PT, R2, 0x1, PT ;  /* 0x000000010200780c */ /* 0x000fe20003f85270 */
[----:B------:R-:W-:Y:S01]  /*48a0*/  IMAD.HI.U32 R36, R13, R16, RZ ;  /* 0x000000100d247227 */ /* 0x000fe200078e00ff */
[----:B------:R-:W-:Y:S02]  /*48b0*/  SHF.R.U32.HI R34, RZ, R17, R34 ;  /* 0x00000011ff227219 */ /* 0x000fe40000011622 */
[----:B------:R-:W-:Y:S01]  /*48c0*/  SEL R3, R22, R35, !P0 ;  /* 0x0000002316037207 */ /* 0x000fe20004000000 */
[C---:B------:R-:W-:Y:S01]  /*48d0*/  IMAD.HI.U32 R35, R8.reuse, R7, RZ ;  /* 0x0000000708237227 */ /* 0x040fe200078e00ff */
[----:B------:R-:W-:Y:S02]  /*48e0*/  SEL R11, R19, R34, !P4 ;  /* 0x00000022130b7207 */ /* 0x000fe40006000000 */
[----:B------:R-:W-:Y:S01]  /*48f0*/  SHF.R.U32.HI R36, RZ, R17, R36 ;  /* 0x00000011ff247219 */ /* 0x000fe20000011624 */
[----:B------:R-:W-:Y:S01]  /*4900*/  IMAD.HI.U32 R38, R3, R4, RZ ;  /* 0x0000000403267227 */ /* 0x000fe200078e00ff */
[----:B------:R-:W-:Y:S03]  /*4910*/  SHF.R.U32.HI R35, RZ, R18, R35 ;  /* 0x00000012ff237219 */ /* 0x000fe60000011623 */
[----:B------:R-:W-:Y:S01]  /*4920*/  IMAD.HI.U32 R34, R11, R4, RZ ;  /* 0x000000040b227227 */ /* 0x000fe200078e00ff */
[----:B------:R-:W-:Y:S02]  /*4930*/  @P2 SHF.R.U32.HI R3, RZ, R5, R38 ;  /* 0x00000005ff032219 */ /* 0x000fe40000011626 */
[----:B------:R-:W-:Y:S02]  /*4940*/  SEL R9, R8, R35, !P0 ;  /* 0x0000002308097207 */ /* 0x000fe40004000000 */
[----:B------:R-:W-:Y:S01]  /*4950*/  @P2 SHF.R.U32.HI R11, RZ, R5, R34 ;  /* 0x00000005ff0b2219 */ /* 0x000fe20000011622 */
[C---:B------:R-:W-:Y:S01]  /*4960*/  IMAD R10, R40.reuse, R3, RZ ;  /* 0x00000003280a7224 */ /* 0x040fe200078e02ff */
[----:B------:R-:W-:Y:S01]  /*4970*/  SEL R3, R13, R36, !P4 ;  /* 0x000000240d037207 */ /* 0x000fe20006000000 */
[C---:B------:R-:W-:Y:S03]  /*4980*/  IMAD.HI.U32 R14, R9.reuse, R4, RZ ;  /* 0x00000004090e7227 */ /* 0x040fe600078e00ff */
[----:B------:R-:W-:Y:S01]  /*4990*/  ISETP.GE.AND P0, PT, R9, R10, PT ;  /* 0x0000000a0900720c */ /* 0x000fe20003f06270 */
[C---:B------:R-:W-:Y:S01]  /*49a0*/  IMAD R12, R40.reuse, R11, RZ ;  /* 0x0000000b280c7224 */ /* 0x040fe200078e02ff */
[-C--:B------:R-:W-:Y:S04]  /*49b0*/  SHF.R.U32.HI R14, RZ, R5.reuse, R14 ;  /* 0x00000005ff0e7219 */ /* 0x080fe8000001160e */
[----:B------:R-:W-:Y:S02]  /*49c0*/  ISETP.GE.OR P0, PT, R3, R12, P0 ;  /* 0x0000000c0300720c */ /* 0x000fe40000706670 */
[----:B------:R-:W-:Y:S05]  /*49d0*/  SEL R15, R9, R14, !P2 ;  /* 0x0000000e090f7207 */ /* 0x000fea0005000000 */
[----:B------:R-:W-:Y:S04]  /*49e0*/  IMAD.MOV R14, RZ, RZ, -R15 ;  /* 0x000000ffff0e7224 */ /* 0x000fe800078e0a0f */
[----:B------:R-:W-:Y:S02]  /*49f0*/  IMAD R14, R40, R14, R9 ;  /* 0x0000000e280e7224 */ /* 0x000fe400078e0209 */
[C---:B------:R-:W-:Y:S05]  /*4a00*/  @!P0 IMAD.HI.U32 R10, R3.reuse, R4, RZ ;  /* 0x00000004030a8227 */ /* 0x040fea00078e00ff */
[----:B------:R-:W-:Y:S04]  /*4a10*/  @!P0 SHF.R.U32.HI R10, RZ, R5, R10 ;  /* 0x00000005ff0a8219 */ /* 0x000fe8000001160a */
[----:B------:R-:W-:Y:S01]  /*4a20*/  @!P0 SEL R0, R3, R10, !P2 ;  /* 0x0000000a03008207 */ /* 0x000fe20005000000 */
[----:B------:R-:W-:Y:S03]  /*4a30*/  IMAD.MOV R10, RZ, RZ, -R3 ;  /* 0x000000ffff0a7224 */ /* 0x000fe600078e0a03 */
[----:B------:R-:W-:Y:S01]  /*4a40*/  @!P0 IADD3 R15, PT, PT, R15, -R0, RZ ;  /* 0x800000000f0f8210 */ /* 0x000fe20007ffe0ff */
[----:B------:R-:W-:Y:S01]  /*4a50*/  @!P0 IMAD R0, R11, R14, R0 ;  /* 0x0000000e0b008224 */ /* 0x000fe200078e0200 */
[----:B------:R-:W-:Y:S01]  /*4a60*/  IADD3 R11, PT, PT, -R9, RZ, RZ ;  /* 0x000000ff090b7210 */ /* 0x000fe20007ffe1ff */
[----:B------:R-:W-:Y:S02]  /*4a70*/  IMAD R13, R2, R10, R13 ;  /* 0x0000000a020d7224 */ /* 0x000fe400078e020d */
[----:B------:R-:W-:Y:S02]  /*4a80*/  @!P0 IMAD R9, R15, R40, R3 ;  /* 0x000000280f098224 */ /* 0x000fe400078e0203 */
[----:B------:R-:W-:Y:S02]  /*4a90*/  @!P0 IMAD.MOV.U32 R3, RZ, RZ, R0 ;  /* 0x000000ffff038224 */ /* 0x000fe400078e0000 */
[----:B------:R-:W-:Y:S02]  /*4aa0*/  IMAD R8, R6, R11, R8 ;  /* 0x0000000b06087224 */ /* 0x000fe400078e0208 */
[----:B------:R-:W-:Y:S02]  /*4ab0*/  IMAD R13, R3, R2, R13 ;  /* 0x00000002030d7224 */ /* 0x000fe400078e020d */
[----:B------:R-:W-:Y:S02]  /*4ac0*/  IMAD R8, R9, R6, R8 ;  /* 0x0000000609087224 */ /* 0x000fe400078e0208 */
.L_x_89:
[----:B------:R-:W-:Y:S05]  /*4ad0*/  BRA.U UP1, `(.L_x_90) ;  /* 0x0000000101107547 */ /* 0x000fea000b800000 */
[----:B------:R-:W-:Y:S04]  /*4ae0*/  MOV R0, UR7 ;  /* 0x0000000700007c02 */ /* 0x000fe80008000f00 */
[----:B------:R-:W-:Y:S04]  /*4af0*/  SHF.L.U32 R3, R0, 0x1f, RZ ;  /* 0x0000001f00037819 */ /* 0x000fe800000006ff */
[----:B------:R-:W2:Y:S02]  /*4b00*/  SYNCS.PHASECHK.TRANS64.TRYWAIT P0, [UR6+0x88], R3 ;  /* 0x00008803ff0075a7 */ /* 0x000ea40008001106 */
[----:B--2---:R-:W-:Y:S05]  /*4b10*/  @!P0 BRA `(.L_x_91) ;  /* 0x0000003c00008947 */ /* 0x004fea0003800000 */
.L_x_90:
[----:B------:R-:W-:Y:S02]  /*4b20*/  R2UR UR26, R20 ;  /* 0x00000000141a72ca */ /* 0x000fe400000e0000 */
[----:B------:R-:W-:Y:S02]  /*4b30*/  R2UR UR27, R21 ;  /* 0x00000000151b72ca */ /* 0x000fe400000e0000 */
[----:B------:R-:W-:Y:S02]  /*4b40*/  ISETP.NE.U32.AND P2, PT, RZ, UR4, PT ;  /* 0x00000004ff007c0c */ /* 0x000fe4000bf45070 */
[----:B------:R-:W-:Y:S02]  /*4b50*/  SHF.L.U32 R12, R31, 0x1f, RZ ;  /* 0x0000001f1f0c7819 */ /* 0x000fe400000006ff */
[----:B------:R-:W-:Y:S05]  /*4b60*/  ISETP.NE.AND.EX P2, PT, RZ, UR5, PT, P2 ;  /* 0x00000005ff007c0c */ /* 0x000fea000bf45320 */
[----:B------:R-:W-:Y:S02]  /*4b70*/  USHF.L.U32 UR26, UR26, 0x7, URZ ;  /* 0x000000071a1a7899 */ /* 0x000fe400080006ff */
[----:B------:R-:W-:Y:S01]  /*4b80*/  USHF.L.U32 UR27, UR27, 0x6, URZ ;  /* 0x000000061b1b7899 */ /* 0x000fe200080006ff */
[----:B------:R-:W-:Y:S11]  /*4b90*/  BRA.U !UP4, `(.L_x_92) ;  /* 0x000000010c347547 */ /* 0x000ff6000b800000 */
[----:B------:R-:W-:Y:S01]  /*4ba0*/  UPLOP3.LUT UP0, UPT, UPT, UPT, UP3, 0x80, 0x8 ;  /* 0x000000000008789c */ /* 0x000fe20003f0f030 */
[----:B--2---:R-:W-:Y:S02]  /*4bb0*/  HFMA2 R0, -RZ, RZ, 0, 5.9604644775390625e-08 ;  /* 0x00000001ff007431 */ /* 0x004fe400000001ff */
[----:B------:R-:W-:Y:S03]  /*4bc0*/  IMAD.MOV.U32 R95, RZ, RZ, 0x1 ;  /* 0x00000001ff5f7424 */ /* 0x000fe600078e00ff */
[----:B------:R-:W-:Y:S05]  /*4bd0*/  PLOP3.LUT P0, PT, PT, PT, UP0, 0x80, 0x8 ;  /* 0x000000000008781c */ /* 0x000fea0003f0f008 */
[----:B------:R-:W2:Y:S01]  /*4be0*/  @UP0 LDCU.64 UR10, c[0x0][0x888] ;  /* 0x00011100ff0a07ac */ /* 0x000ea20008000a00 */
[----:B------:R-:W-:Y:S07]  /*4bf0*/  @UP0 UIMAD UR8, UR36, UR4, URZ ;  /* 0x00000004240802a4 */ /* 0x000fee000f8e02ff */
[----:B------:R-:W-:Y:S01]  /*4c00*/  @!P0 PRMT R95, R0, 0x7610, R95 ;  /* 0x00007610005f8816 */ /* 0x000fe2000000005f */
[----:B--2---:R-:W-:Y:S03]  /*4c10*/  @UP0 UIMAD.WIDE UR10, UR8, 0x4, UR10 ;  /* 0x00000004080a08a5 */ /* 0x004fe6000f8e020a */
[----:B------:R-:W2:Y:S03]  /*4c20*/  @!UP0 LDCU UR8, c[0x0][0x880] ;  /* 0x00011000ff0887ac */ /* 0x000ea60008000800 */
[----:B------:R-:W-:Y:S01]  /*4c30*/  IMAD.U32 R10, RZ, RZ, UR10 ;  /* 0x0000000aff0a7e24 */ /* 0x000fe2000f8e00ff */
[----:B------:R-:W-:Y:S05]  /*4c40*/  MOV R11, UR11 ;  /* 0x0000000b000b7c02 */ /* 0x000fea0008000f00 */
[----:B-----5:R4:W5:Y:S02]  /*4c50*/  @P0 LDG.E R49, desc[UR46][R10.64] ;  /* 0x0000002e0a310981 */ /* 0x020964000c1e1900 */
[----:B--2-4-:R-:W-:Y:S07]  /*4c60*/  @!P0 IMAD.U32 R49, RZ, RZ, UR8 ;  /* 0x00000008ff318e24 */ /* 0x014fee000f8e00ff */
.L_x_92:
[----:B-----5:R-:W-:Y:S01]  /*4c70*/  @!P2 FSETP.EQ.AND P0, PT, R49, RZ, PT ;  /* 0x000000ff3100a20b */ /* 0x020fe20003f02000 */
[----:B------:R-:W-:Y:S01]  /*4c80*/  @!UPT UIADD3 URZ, UPT, UPT, URZ, URZ, URZ ;  /* 0x000000fffffff290 */ /* 0x000fe2000fffe0ff */
[----:B------:R-:W-:Y:S11]  /*4c90*/  @!P2 BRA `(.L_x_93) ;  /* 0x000000000014a947 */ /* 0x000ff60003800000 */
[----:B------:R-:W-:Y:S02]  /*4ca0*/  LOP3.LUT P2, RZ, R95, 0xff, RZ, 0xc0, !PT ;  /* 0x000000ff5fff7812 */ /* 0x000fe4000784c0ff */
[----:B------:R-:W-:Y:S04]  /*4cb0*/  PLOP3.LUT P0, PT, PT, PT, UP0, 0x80, 0x8 ;  /* 0x000000000008781c */ /* 0x000fe80003f0f008 */
[----:B------:R-:W-:Y:S07]  /*4cc0*/  PLOP3.LUT P0, PT, P0, PT, PT, 0x8, 0x80 ;  /* 0x000000000080781c */ /* 0x000fee000070e170 */
[----:B------:R-:W-:Y:S11]  /*4cd0*/  @P2 FSETP.EQ.AND P0, PT, R49, RZ, PT ;  /* 0x000000ff3100220b */ /* 0x000ff60003f02000 */
[----:B------:R-:W-:Y:S02]  /*4ce0*/  @!UPT UIADD3 URZ, UPT, UPT, URZ, URZ, URZ ;  /* 0x000000fffffff290 */ /* 0x000fe4000fffe0ff */
.L_x_93:
[----:B------:R-:W4:Y:S01]  /*4cf0*/  SYNCS.PHASECHK.TRANS64.TRYWAIT P2, [UR6+0x70], R12 ;  /* 0x0000700cff0075a7 */ /* 0x000f220008041106 */
[----:B------:R-:W-:Y:S04]  /*4d00*/  ELECT P4, URZ, PT ;  /* 0x0000000000ff782f */ /* 0x000fe80003880000 */
[----:B------:R-:W-:Y:S11]  /*4d10*/  PLOP3.LUT P4, PT, P0, P4, PT, 0xf2, 0x2f ;  /* 0x00000000002f781c */ /* 0x000ff60000789e72 */
[----:B------:R-:W-:Y:S02]  /*4d20*/  @!UPT UIADD3 URZ, UPT, UPT, URZ, URZ, URZ ;  /* 0x000000fffffff290 */ /* 0x000fe4000fffe0ff */
[----:B-1----:R-:W-:Y:S05]  /*4d30*/  @!P4 IADD3 R21, P0, PT, R32, 0x580, RZ ;  /* 0x000005802015c810 */ /* 0x002fea0007f1e0ff */
[----:B------:R-:W-:Y:S01]  /*4d40*/  @!P4 IMAD.X R20, RZ, RZ, R33, P0 ;  /* 0x000000ffff14c224 */ /* 0x000fe200000e0621 */
[----:B----4-:R-:W-:Y:S07]  /*4d50*/  @!P2 BRA `(.L_x_94) ;  /* 0x000000380088a947 */ /* 0x010fee0003800000 */
.L_x_162:
[----:B------:R-:W4:Y:S01]  /*4d60*/  LDC.64 R14, c[0x0][0xb10] ;  /* 0x0002c400ff0e7b82 */ /* 0x000f220000000a00 */
[----:B------:R-:W-:Y:S01]  /*4d70*/  @!P4 R2UR UR9, R21 ;  /* 0x000000001509c2ca */ /* 0x000fe200000e0000 */
[----:B------:R-:W-:Y:S01]  /*4d80*/  VOTEU.ALL UP1, P4 ;  /* 0x0000000000ff7886 */ /* 0x000fe20002020000 */
[----:B------:R-:W-:Y:S01]  /*4d90*/  @!P4 R2UR UR8, R20 ;  /* 0x000000001408c2ca */ /* 0x000fe200000e0000 */
[----:B------:R-:W-:Y:S01]  /*4da0*/  VOTEU.ALL UP2, P4 ;  /* 0x0000000000ff7886 */ /* 0x000fe20002040000 */
[----:B------:R-:W-:Y:S03]  /*4db0*/  UMOV UR16, 0x0 ;  /* 0x0000000000107882 */ /* 0x000fe60000000000 */
[----:B------:R-:W5:Y:S01]  /*4dc0*/  LDC.64 R10, c[0x0][0xb18] ;  /* 0x0002c600ff0a7b82 */ /* 0x000f620000000a00 */
[----:B------:R-:W-:Y:S01]  /*4dd0*/  @!UP1 UIADD3 UR24, UPT, UPT, UR6, 0x200, URZ ;  /* 0x0000020006189890 */ /* 0x000fe2000fffe0ff */
[----:B------:R-:W-:Y:S01]  /*4de0*/  @P3 SHF.R.U32.HI R28, RZ, 0x10, R25 ;  /* 0x00000010ff1c3819 */ /* 0x000fe20000011619 */
[----:B------:R-:W-:Y:S01]  /*4df0*/  UMOV UR17, 0x10000000 ;  /* 0x1000000000117882 */ /* 0x000fe20000000000 */
[----:B------:R-:W-:Y:S01]  /*4e00*/  UMOV UR28, UR36 ;  /* 0x00000024001c7c82 */ /* 0x000fe20008000000 */
[----:B------:R-:W-:Y:S03]  /*4e10*/  @!UP1 UIADD3 UR10, UPT, UPT, UR26, 0x40, URZ ;  /* 0x000000401a0a9890 */ /* 0x000fe6000fffe0ff */
[----:B--2---:R-:W2:Y:S01]  /*4e20*/  @!P1 LDC R0, c[0x0][0xb20] ;  /* 0x0002c800ff009b82 */ /* 0x004ea20000000800 */
[----:B------:R-:W-:Y:S01]  /*4e30*/  UMOV UR11, UR27 ;  /* 0x0000001b000b7c82 */ /* 0x000fe20008000000 */
[----:B------:R-:W-:Y:S01]  /*4e40*/  IMAD.U32 R20, RZ, RZ, UR9 ;  /* 0x00000009ff147e24 */ /* 0x000fe2000f8e00ff */
[----:B------:R-:W-:Y:S05]  /*4e50*/  UMOV UR9, UR25 ;  /* 0x0000001900097c82 */ /* 0x000fea0008000000 */
[----:B-1----:R-:W1:Y:S01]  /*4e60*/  @!P1 LDC R3, c[0x0][0xb0c] ;  /* 0x0002c300ff039b82 */ /* 0x002e620000000800 */
[----:B------:R-:W-:Y:S01]  /*4e70*/  IMAD.U32 R21, RZ, RZ, UR8 ;  /* 0x00000008ff157e24 */ /* 0x000fe2000f8e00ff */
[----:B------:R-:W-:Y:S01]  /*4e80*/  @!UP1 UIADD3 UR8, UPT, UPT, UR6, 0xa00, URZ ;  /* 0x00000a0006089890 */ /* 0x000fe2000fffe0ff */
[----:B------:R-:W-:Y:S01]  /*4e90*/  @!P4 R2UR UR18, R20 ;  /* 0x000000001412c2ca */ /* 0x000fe200000e0000 */
[----:B------:R-:W-:Y:S01]  /*4ea0*/  VOTEU.ALL UP1, P4 ;  /* 0x0000000000ff7886 */ /* 0x000fe20002020000 */
[----:B------:R-:W-:Y:S01]  /*4eb0*/  @!P4 IMAD.MOV.U32 R20, RZ, RZ, 0x1000 ;  /* 0x00001000ff14c424 */ /* 0x000fe200078e00ff */
[----:B------:R-:W-:Y:S01]  /*4ec0*/  @!P4 R2UR UR19, R21 ;  /* 0x000000001513c2ca */ /* 0x000fe200000e0000 */
[----:B------:R-:W-:Y:S01]  /*4ed0*/  UMOV UR12, UR36 ;  /* 0x00000024000c7c82 */ /* 0x000fe20008000000 */
[----:B------:R-:W-:Y:S01]  /*4ee0*/  UPRMT UR14, UR37, 0x654, UR25 ;  /* 0x00000654250e7896 */ /* 0x000fe20008000019 */
[----:B------:R-:W-:Y:S10]  /*4ef0*/  VIADD R30, R30, 0x1 ;  /* 0x000000011e1e7836 */ /* 0x000ff40000000000 */
[----:B------:R1:W-:Y:S02]  /*4f00*/  @!UP2 UTMALDG.3D [UR24], [UR18], desc[UR16] ;  /* 0x000010181200a5b4 */ /* 0x0003e40008011000 */
[----:B-1----:R-:W-:Y:S01]  /*4f10*/  @!P1 ISETP.NE.AND P2, PT, R3, 0x1, PT ;  /* 0x000000010300980c */ /* 0x002fe20003f45270 */
[C---:B----4-:R-:W-:Y:S01]  /*4f20*/  @!P1 IMAD.HI.U32 R14, R13.reuse, R14, RZ ;  /* 0x0000000e0d0e9227 */ /* 0x050fe200078e00ff */
[----:B-----5:R-:W-:Y:S01]  /*4f30*/  @!P1 ISETP.NE.AND P0, PT, R10, 0x1, PT ;  /* 0x000000010a00980c */ /* 0x020fe20003f05270 */
[----:B------:R1:W-:Y:S01]  /*4f40*/  @!UP1 UTMALDG.3D [UR8], [UR18], desc[UR16] ;  /* 0x00001008120095b4 */ /* 0x0003e20008011000 */
[----:B------:R1:W-:Y:S01]  /*4f50*/  @!P4 SYNCS.ARRIVE.TRANS64.RED.A0TR RZ, [UR6+0x60], R20 ;  /* 0x00006014ffffc9a7 */ /* 0x0003e20008300406 */
[C---:B------:R-:W-:Y:S01]  /*4f60*/  @!P1 IMAD.HI.U32 R11, R8.reuse, R11, RZ ;  /* 0x0000000b080b9227 */ /* 0x040fe200078e00ff */
[----:B------:R-:W-:Y:S04]  /*4f70*/  @!P1 SHF.R.U32.HI R14, RZ, R15, R14 ;  /* 0x0000000fff0e9219 */ /* 0x000fe8000001160e */
[----:B--2---:R-:W-:Y:S02]  /*4f80*/  @!P1 SHF.R.U32.HI R9, RZ, R0, R11 ;  /* 0x00000000ff099219 */ /* 0x004fe4000001160b */
[----:B------:R-:W-:Y:S02]  /*4f90*/  @!P1 SEL R14, R13, R14, !P2 ;  /* 0x0000000e0d0e9207 */ /* 0x000fe40005000000 */
[----:B------:R-:W-:Y:S05]  /*4fa0*/  @!P1 SEL R9, R8, R9, !P0 ;  /* 0x0000000908099207 */ /* 0x000fea0004000000 */
[----:B------:R-:W-:Y:S01]  /*4fb0*/  @!P1 IMAD.IADD R0, R9, 0x1, -R14 ;  /* 0x0000000109009824 */ /* 0x000fe200078e0a0e */
[----:B------:R-:W-:Y:S01]  /*4fc0*/  SYNCS.ARRIVE.TRANS64.RED.A1T0 RZ, [UR14], RZ ;  /* 0x000000ffffff79a7 */ /* 0x000fe2000810040e */
[----:B------:R-:W-:Y:S02]  /*4fd0*/  @!P1 IMAD.IADD R9, R14, 0x1, -R9 ;  /* 0x000000010e099824 */ /* 0x000fe400078e0a09 */
[----:B------:R-:W-:Y:S02]  /*4fe0*/  @!P1 IMAD R13, R0, R3, R13 ;  /* 0x00000003000d9224 */ /* 0x000fe400078e020d */
[----:B------:R-:W-:Y:S01]  /*4ff0*/  @!P1 IMAD R8, R9, R10, R8 ;  /* 0x0000000a09089224 */ /* 0x000fe200078e0208 */
[----:B------:R-:W2:Y:S02]  /*5000*/  SYNCS.PHASECHK.TRANS64.TRYWAIT P5, [UR6+0x78], R12 ;  /* 0x0000780cff0075a7 */ /* 0x000ea400080a1106 */
[----:B-12---:R-:W-:Y:S05]  /*5010*/  @!P5 BRA `(.L_x_95) ;  /* 0x0000003400f0d947 */ /* 0x006fea0003800000 */
.L_x_164:
[----:B-1----:R-:W-:Y:S01]  /*5020*/  @!P4 IADD3 R3, P0, PT, R32, 0x580, RZ ;  /* 0x000005802003c810 */ /* 0x002fe20007f1e0ff */
[----:B------:R-:W-:Y:S01]  /*5030*/  VOTEU.ALL UP1, P4 ;  /* 0x0000000000ff7886 */ /* 0x000fe20002020000 */
[----:B------:R-:W-:Y:S01]  /*5040*/  VOTEU.ALL UP2, P4 ;  /* 0x0000000000ff7886 */ /* 0x000fe20002040000 */
[----:B------:R-:W-:Y:S01]  /*5050*/  UMOV UR14, 0x0 ;  /* 0x00000000000e7882 */ /* 0x000fe20000000000 */
[----:B------:R-:W-:Y:S01]  /*5060*/  @!P4 R2UR UR9, R3 ;  /* 0x000000000309c2ca */ /* 0x000fe200000e0000 */
[----:B------:R-:W-:Y:S01]  /*5070*/  @!P4 IMAD.X R0, RZ, RZ, R33, P0 ;  /* 0x000000ffff00c224 */ /* 0x000fe200000e0621 */
[----:B------:R-:W-:Y:S01]  /*5080*/  @!UP1 UIADD3 UR17, UPT, UPT, UR6, 0x68, URZ ;  /* 0x0000006806119890 */ /* 0x000fe2000fffe0ff */
[----:B------:R-:W-:Y:S01]  /*5090*/  ISETP.NE.AND P0, PT, R30, 0x2, PT ;  /* 0x000000021e00780c */ /* 0x000fe20003f05270 */
[----:B------:R-:W-:Y:S01]  /*50a0*/  @!UP1 UIADD3 UR18, UPT, UPT, UR26, 0x20, URZ ;  /* 0x000000201a129890 */ /* 0x000fe2000fffe0ff */
[----:B------:R-:W-:Y:S01]  /*50b0*/  LOP3.LUT R31, R31, 0x1, RZ, 0x3c, !PT ;  /* 0x000000011f1f7812 */ /* 0x000fe200078e3cff */
[----:B------:R-:W-:Y:S01]  /*50c0*/  @!UP1 UIADD3 UR16, UPT, UPT, UR6, 0x1200, URZ ;  /* 0x0000120006109890 */ /* 0x000fe2000fffe0ff */
[----:B------:R-:W-:Y:S01]  /*50d0*/  @!P4 R2UR UR8, R0 ;  /* 0x000000000008c2ca */ /* 0x000fe200000e0000 */
[----:B------:R-:W-:Y:S01]  /*50e0*/  UMOV UR15, 0x10000000 ;  /* 0x10000000000f7882 */ /* 0x000fe20000000000 */
[----:B------:R-:W-:Y:S01]  /*50f0*/  UMOV UR19, UR27 ;  /* 0x0000001b00137c82 */ /* 0x000fe20008000000 */
[----:B------:R-:W-:Y:S01]  /*5100*/  UMOV UR20, UR36 ;  /* 0x0000002400147c82 */ /* 0x000fe20008000000 */
[----:B------:R-:W-:Y:S01]  /*5110*/  @!UP1 UIADD3 UR10, UPT, UPT, UR26, 0x60, URZ ;  /* 0x000000601a0a9890 */ /* 0x000fe2000fffe0ff */
[----:B------:R-:W-:Y:S01]  /*5120*/  SEL R0, RZ, 0x1, P0 ;  /* 0x00000001ff007807 */ /* 0x000fe20000000000 */
[----:B------:R-:W-:Y:S01]  /*5130*/  IMAD.U32 R10, RZ, RZ, UR9 ;  /* 0x00000009ff0a7e24 */ /* 0x000fe2000f8e00ff */
[----:B------:R-:W-:Y:S01]  /*5140*/  UMOV UR11, UR27 ;  /* 0x0000001b000b7c82 */ /* 0x000fe20008000000 */
[----:B------:R-:W-:Y:S01]  /*5150*/  UMOV UR12, UR36 ;  /* 0x00000024000c7c82 */ /* 0x000fe20008000000 */
[----:B------:R-:W-:Y:S01]  /*5160*/  UMOV UR9, UR17 ;  /* 0x0000001100097c82 */ /* 0x000fe20008000000 */
[----:B------:R-:W-:Y:S01]  /*5170*/  @P3 R2UR UR36, R28 ;  /* 0x000000001c2432ca */ /* 0x000fe200000e0000 */
[----:B------:R-:W-:Y:S01]  /*5180*/  IMAD.IADD R20, R8, 0x1, R94 ;  /* 0x0000000108147824 */ /* 0x000fe200078e025e */
[----:B------:R-:W-:Y:S01]  /*5190*/  @!P4 R2UR UR22, R10 ;  /* 0x000000000a16c2ca */ /* 0x000fe200000e0000 */
[----:B------:R-:W-:Y:S01]  /*51a0*/  IMAD.U32 R11, RZ, RZ, UR8 ;  /* 0x00000008ff0b7e24 */ /* 0x000fe2000f8e00ff */
[----:B------:R-:W-:Y:S01]  /*51b0*/  @!UP1 UIADD3 UR8, UPT, UPT, UR6, 0x1a00, URZ ;  /* 0x00001a0006089890 */ /* 0x000fe2000fffe0ff */
[----:B------:R-:W-:Y:S01]  /*51c0*/  LOP3.LUT R29, R29, R0, RZ, 0x3c, !PT ;  /* 0x000000001d1d7212 */ /* 0x000fe200078e3cff */
[----:B------:R-:W-:Y:S01]  /*51d0*/  VOTEU.ALL UP1, P4 ;  /* 0x0000000000ff7886 */ /* 0x000fe20002020000 */
[----:B------:R-:W-:Y:S01]  /*51e0*/  IMAD.IADD R21, R13, 0x1, R96 ;  /* 0x000000010d157824 */ /* 0x000fe200078e0260 */
[----:B------:R-:W-:Y:S02]  /*51f0*/  @!P4 R2UR UR23, R11 ;  /* 0x000000000b17c2ca */ /* 0x000fe400000e0000 */
[----:B------:R-:W-:Y:S11]  /*5200*/  SEL R30, R30, RZ, P0 ;  /* 0x000000ff1e1e7207 */ /* 0x000ff60000000000 */
[----:B------:R2:W-:Y:S01]  /*5210*/  @!UP2 UTMALDG.3D [UR16], [UR22], desc[UR14] ;  /* 0x00000e101600a5b4 */ /* 0x0005e20008011000 */
[----:B------:R2:W-:Y:S01]  /*5220*/  @!UP1 UTMALDG.3D [UR8], [UR22], desc[UR14] ;  /* 0x00000e08160095b4 */ /* 0x0005e20008011000 */
[----:B------:R2:W-:Y:S01]  /*5230*/  @!P4 SYNCS.ARRIVE.TRANS64.RED.A0TR RZ, [UR6+0x68], R23 ;  /* 0x00006817ffffc9a7 */ /* 0x0005e20008300406 */
[----:B------:R-:W-:Y:S01]  /*5240*/  UPLOP3.LUT UP1, UPT, UPT, UPT, UPT, 0x80, 0x8 ;  /* 0x000000000008789c */ /* 0x000fe20003f2f070 */
[----:B------:R-:W-:Y:S01]  /*5250*/  SYNCS.ARRIVE.TRANS64.RED.A1T0 RZ, [UR13], RZ ;  /* 0x000000ffffff79a7 */ /* 0x000fe2000810040d */
[----:B------:R-:W-:Y:S09]  /*5260*/  @P3 BRA `(.L_x_96) ;  /* 0xfffffff400203947 */ /* 0x000ff2000383ffff */
[----:B------:R-:W-:-:S04]  /*5270*/  SHF.L.U32 R3, R31, 0x1f, RZ ;  /* 0x0000001f1f037819 */ /* 0x000fc800000006ff */
[----:B------:R-:W1:Y:S02]  /*5280*/  SYNCS.PHASECHK.TRANS64.TRYWAIT P0, [UR6+0x70], R3 ;  /* 0x00007003ff0075a7 */ /* 0x000e640008001106 */
[----:B-1----:R-:W-:Y:S05]  /*5290*/  @!P0 BRA `(.L_x_97) ;  /* 0x0000003400688947 */ /* 0x002fea0003800000 */
.L_x_166:
[----:B-1----:R-:W-:-:S07]  /*52a0*/  MOV R0, UR6 ;  /* 0x0000000600007c02 */ /* 0x002fce0008000f00 */
.L_x_98:
[----:B-1----:R-:W-:-:S04]  /*52b0*/  SHF.L.U32 R3, R31, 0x1f, RZ ;  /* 0x0000001f1f037819 */ /* 0x002fc800000006ff */
[----:B------:R1:W4:Y:S03]  /*52c0*/  SYNCS.PHASECHK.TRANS64.TRYWAIT P0, [R0+URZ+0x78], R3 ;  /* 0x00007803000075a7 */ /* 0x00032600080011ff */
[----:B----4-:R-:W-:Y:S05]  /*52d0*/  @!P0 NANOSLEEP.SYNCS 0x989680 ;  /* 0x009896800000895d */ /* 0x010fea0003900000 */
[----:B------:R-:W4:Y:S02]  /*52e0*/  @!P0 SYNCS.PHASECHK.TRANS64 P0, [R0+URZ+0x78], R3 ;  /* 0x00007803000085a7 */ /* 0x000f2400080010ff */
[----:B--2-4-:R-:W-:Y:S05]  /*52f0*/  @P0 EXIT ;  /* 0x000000000000094d */ /* 0x014fea0003800000 */
[----:B------:R-:W-:Y:S05]  /*5300*/  BRA `(.L_x_98) ;  /* 0xfffffffc00e87947 */ /* 0x000fea000383ffff */
.L_x_87:
[----:B------:R-:W-:-:S06]  /*5310*/  UISETP.GE.AND UP1, UPT, UR10, 0x4, UPT ;  /* 0x000000040a00788c */ /* 0x000fcc000bf26270 */
[----:B------:R-:W-:-:S13]  /*5320*/  PLOP3.LUT P0, PT, PT, PT, UP1, 0x80, 0x8 ;  /* 0x000000000008781c */ /* 0x000fda0003f0f018 */
[----:B------:R-:W-:Y:S05]  /*5330*/  @!P0 EXIT ;  /* 0x000000000000894d */ /* 0x000fea0003800000 */
[----:B------:R-:W-:Y:S01]  /*5340*/  BAR.SYNC.DEFER_BLOCKING 0x6, 0xa0 ;  /* 0x0182800000007b1d */ /* 0x000fe20000010000 */
[C---:B------:R-:W-:Y:S01]  /*5350*/  IMAD.SHL.U32 R101, R109.reuse, 0x20, RZ ;  /* 0x000000206d657824 */ /* 0x040fe200078e00ff */
[----:B------:R-:W-:Y:S01]  /*5360*/  CS2R R106, SRZ ;  /* 0x00000000006a7805 */ /* 0x000fe2000001ff00 */
[C---:B------:R-:W-:Y:S01]  /*5370*/  IMAD.SHL.U32 R3, R109.reuse, 0x4, RZ ;  /* 0x000000046d037824 */ /* 0x040fe200078e00ff */
[----:B------:R-:W-:Y:S01]  /*5380*/  CS2R R104, SRZ ;  /* 0x0000000000687805 */ /* 0x000fe2000001ff00 */
[----:B------:R-:W-:Y:S01]  /*5390*/  IMAD.U32 R47, R109, 0x10000, RZ ;  /* 0x000100006d2f7824 */ /* 0x000fe200078e00ff */
[----:B------:R-:W-:Y:S02]  /*53a0*/  UMOV UR49, 0x400 ;  /* 0x0000040000317882 */ /* 0x000fe40000000000 */
[----:B------:R-:W1:Y:S01]  /*53b0*/  LDC R99, c[0x0][0x370] ;  /* 0x0000dc00ff637b82 */ /* 0x000e620000000800 */
[----:B------:R-:W-:Y:S01]  /*53c0*/  ULEA UR49, UR37, UR49, 0x18 ;  /* 0x0000003125317291 */ /* 0x000fe2000f8ec0ff */
[C---:B------:R-:W-:Y:S01]  /*53d0*/  LOP3.LUT R2, R101.reuse, 0x80, RZ, 0xc0, !PT ;  /* 0x0000008065027812 */ /* 0x040fe200078ec0ff */
[----:B------:R-:W-:Y:S01]  /*53e0*/  IMAD.SHL.U32 R5, R102, 0x400, RZ ;  /* 0x0000040066057824 */ /* 0x000fe200078e00ff */
[C---:B------:R-:W-:Y:S01]  /*53f0*/  LOP3.LUT R100, R101.reuse, 0xb60, RZ, 0xc0, !PT ;  /* 0x00000b6065647812 */ /* 0x040fe200078ec0ff */
[----:B------:R-:W-:Y:S01]  /*5400*/  UIADD3 UR4, UPT, UPT, UR49, 0x2200, URZ ;  /* 0x0000220031047890 */ /* 0x000fe2000fffe0ff */
[----:B------:R-:W-:Y:S01]  /*5410*/  LOP3.LUT R3, R2, 0x10, R3, 0xf8, !PT ;  /* 0x0000001002037812 */ /* 0x000fe200078ef803 */
[----:B------:R-:W-:Y:S01]  /*5420*/  IMAD.SHL.U32 R2, R102, 0x200000, RZ ;  /* 0x0020000066027824 */ /* 0x000fe200078e00ff */
[----:B------:R-:W2:Y:S01]  /*5430*/  LDC R42, c[0x0][0xb0c] ;  /* 0x0002c300ff2a7b82 */ /* 0x000ea20000000800 */
[----:B------:R-:W-:Y:S01]  /*5440*/  LOP3.LUT R100, R100, 0x400, R5, 0xf8, !PT ;  /* 0x0000040064647812 */ /* 0x000fe200078ef805 */
[----:B------:R-:W-:Y:S01]  /*5450*/  IMAD.MOV.U32 R44, RZ, RZ, RZ ;  /* 0x000000ffff2c7224 */ /* 0x000fe200078e00ff */
[----:B------:R-:W-:Y:S01]  /*5460*/  LOP3.LUT P0, RZ, R101, 0x80, RZ, 0xc0, !PT ;  /* 0x0000008065ff7812 */ /* 0x000fe2000780c0ff */
[----:B------:R-:W-:Y:S01]  /*5470*/  IMAD.MOV.U32 R112, RZ, RZ, RZ ;  /* 0x000000ffff707224 */ /* 0x000fe200078e00ff */
[----:B------:R-:W-:Y:S01]  /*5480*/  LOP3.LUT R2, R2, 0x200000, RZ, 0xc0, !PT ;  /* 0x0020000002027812 */ /* 0x000fe200078ec0ff */
[----:B------:R-:W-:Y:S01]  /*5490*/  IMAD.U32 R108, RZ, RZ, UR4 ;  /* 0x00000004ff6c7e24 */ /* 0x000fe2000f8e00ff */
[----:B------:R-:W-:Y:S01]  /*54a0*/  LOP3.LUT R100, R100, R3, RZ, 0xfc, !PT ;  /* 0x0000000364647212 */ /* 0x000fe200078efcff */
[----:B------:R-:W3:Y:S01]  /*54b0*/  LDC R97, c[0x0][0xb20] ;  /* 0x0002c800ff617b82 */ /* 0x000ee20000000800 */
[----:B------:R-:W4:Y:S01]  /*54c0*/  LDS R0, [UR49+0x140] ;  /* 0x00014031ff007984 */ /* 0x000f220008000800 */
[----:B------:R-:W-:Y:S01]  /*54d0*/  LOP3.LUT R47, R2, 0x400000, R47, 0xf8, !PT ;  /* 0x00400000022f7812 */ /* 0x000fe200078ef82f */
[----:B------:R-:W1:Y:S01]  /*54e0*/  LDCU.64 UR52, c[0x0][0x348] ;  /* 0x00006900ff3477ac */ /* 0x000e620008000a00 */
[----:B------:R-:W-:-:S02]  /*54f0*/  P2R R2, PR, RZ, 0x1 ;  /* 0x00000001ff027803 */ /* 0x000fc40000000000 */
[----:B------:R-:W-:Y:S01]  /*5500*/  LOP3.LUT R109, R109, 0x60, RZ, 0xc0, !PT ;  /* 0x000000606d6d7812 */ /* 0x000fe200078ec0ff */
[----:B------:R-:W1:Y:S01]  /*5510*/  LDCU.64 UR38, c[0x0][0x888] ;  /* 0x00011100ff2677ac */ /* 0x000e620008000a00 */
[----:B------:R-:W1:Y:S01]  /*5520*/  LDC R41, c[0x0][0xb30] ;  /* 0x0002cc00ff297b82 */ /* 0x000e620000000800 */
[----:B------:R-:W1:Y:S01]  /*5530*/  LDCU.64 UR44, c[0x0][0x890] ;  /* 0x00011200ff2c77ac */ /* 0x000e620008000a00 */
[----:B------:R-:W-:-:S06]  /*5540*/  UIADD3 UR48, UPT, UPT, UR49, 0x200, URZ ;  /* 0x0000020031307890 */ /* 0x000fcc000fffe0ff */
[----:B------:R-:W1:Y:S08]  /*5550*/  LDC.64 R92, c[0x0][0xb10] ;  /* 0x0002c400ff5c7b82 */ /* 0x000e700000000a00 */
[----:B------:R-:W1:Y:S08]  /*5560*/  LDC.64 R38, c[0x0][0xb18] ;  /* 0x0002c600ff267b82 */ /* 0x000e700000000a00 */
[----:B------:R-:W1:Y:S08]  /*5570*/  LDC.64 R36, c[0x0][0xb28] ;  /* 0x0002ca00ff247b82 */ /* 0x000e700000000a00 */
[----:B------:R-:W1:Y:S01]  /*5580*/  LDC.64 R90, c[0x0][0x8b0] ;  /* 0x00022c00ff5a7b82 */ /* 0x000e620000000a00 */
[----:B----4-:R-:W-:-:S07]  /*5590*/  IMAD.IADD R47, R0, 0x1, R47 ;  /* 0x00000001002f7824 */ /* 0x010fce00078e022f */
[----:B------:R-:W4:Y:S08]  /*55a0*/  LDC.64 R88, c[0x0][0x8a8] ;  /* 0x00022a00ff587b82 */ /* 0x000f300000000a00 */
[----:B--23--:R-:W1:Y:S02]  /*55b0*/  LDC R98, c[0x0][0x374] ;  /* 0x0000dd00ff627b82 */ /* 0x00ce640000000800 */
.L_x_124:
[----:B------:R-:W-:Y:S02]  /*55c0*/  LEA R0, R112, UR49, 0x3 ;  /* 0x0000003170007c11 */ /* 0x000fe4000f8e18ff */
[----:B------:R-:W-:Y:S02]  /*55d0*/  SHF.L.U32 R3, R106, 0x1f, RZ ;  /* 0x0000001f6a037819 */ /* 0x000fe400000006ff */
[----:B------:R-:W-:Y:S02]  /*55e0*/  LEA R16, R112, UR49, 0x4 ;  /* 0x0000003170107c11 */ /* 0x000fe4000f8e20ff */
[----:B------:R-:W2:Y:S02]  /*55f0*/  SYNCS.PHASECHK.TRANS64.TRYWAIT P0, [R0+URZ+0x90], R3 ;  /* 0x00009003000075a7 */ /* 0x000ea400080011ff */
[----:B-12---:R-:W-:Y:S05]  /*5600*/  @!P0 BRA `(.L_x_99) ;  /* 0x0000003000a48947 */ /* 0x006fea0003800000 */
.L_x_167:
[----:B------:R-:W3:Y:S01]  /*5610*/  LDC.64 R12, c[0x0][0xb10] ;  /* 0x0002c400ff0c7b82 */ /* 0x000ee20000000a00 */
[----:B------:R-:W4:Y:S01]  /*5620*/  LDS.128 R16, [R16+0x120] ;  /* 0x0001200010107984 */ /* 0x000f220000000c00 */
[----:B-1----:R-:W-:Y:S01]  /*5630*/  ISETP.NE.AND P1, PT, R41, 0x1, PT ;  /* 0x000000012900780c */ /* 0x002fe20003f25270 */
[----:B--2---:R-:W-:Y:S01]  /*5640*/  VIADD R0, R0, 0xa0 ;  /* 0x000000a000007836 */ /* 0x004fe20000000000 */
[----:B------:R-:W-:Y:S04]  /*5650*/  ISETP.GE.AND P0, PT, R40, 0x1, PT ;  /* 0x000000012800780c */ /* 0x000fe80003f06270 */
[----:B------:R-:W1:Y:S01]  /*5660*/  LDC.64 R10, c[0x0][0xb18] ;  /* 0x0002c600ff0a7b82 */ /* 0x000e620000000a00 */
[----:B------:R-:W-:Y:S01]  /*5670*/  PRMT R0, RZ, 0x654, R0 ;  /* 0x00000654ff007816 */ /* 0x000fe20000000000 */
[----:B------:R-:W-:Y:S01]  /*5680*/  @!PT LDS RZ, [RZ] ;  /* 0x00000000fffff984 */ /* 0x000fe20000000800 */
[----:B------:R-:W-:Y:S01]  /*5690*/  @!PT LDS RZ, [RZ] ;  /* 0x00000000fffff984 */ /* 0x000fe20000000800 */
[----:B------:R-:W-:Y:S01]  /*56a0*/  @!PT LDS RZ, [RZ] ;  /* 0x00000000fffff984 */ /* 0x000fe20000000800 */
[----:B------:R-:W-:Y:S01]  /*56b0*/  @!PT LDS RZ, [RZ] ;  /* 0x00000000fffff984 */ /* 0x000fe20000000800 */
[----:B------:R2:W-:Y:S06]  /*56c0*/  MEMBAR.ALL.CTA ;  /* 0x0000000000007992 */ /* 0x0005ec0000008000 */
[----:B--2---:R-:W2:Y:S01]  /*56d0*/  FENCE.VIEW.ASYNC.S ;  /* 0x00000000000073c6 */ /* 0x004ea20000000000 */
[----:B------:R-:W1:Y:S08]  /*56e0*/  @!P1 LDC R14, c[0x0][0xb20] ;  /* 0x0002c800ff0e9b82 */ /* 0x000e700000000800 */
[----:B------:R-:W1:Y:S01]  /*56f0*/  @!P1 LDC R9, c[0x0][0xb0c] ;  /* 0x0002c300ff099b82 */ /* 0x000e620000000800 */
[----:B--2---:R2:W-:Y:S01]  /*5700*/  SYNCS.ARRIVE.TRANS64.RED.A1T0 RZ, [R0+URZ], RZ ;  /* 0x000000ff00ff79a7 */ /* 0x0045e200081004ff */
[----:B----4-:R-:W-:Y:S04]  /*5710*/  LOP3.LUT P4, RZ, R18, 0x1, RZ, 0xc0, !PT ;  /* 0x0000000112ff7812 */ /* 0x010fe8000788c0ff */
[----:B------:R-:W-:Y:S09]  /*5720*/  P2R R110, PR, RZ, 0x10 ;  /* 0x00000010ff6e7803 */ /* 0x000ff20000000000 */
[----:B------:R-:W-:Y:S02]  /*5730*/  @P4 MOV R45, R16 ;  /* 0x00000010002d4202 */ /* 0x000fe40000000f00 */
[----:B------:R-:W-:Y:S01]  /*5740*/  @P4 LOP3.LUT R43, R17, 0xffff, RZ, 0xc0, !PT ;  /* 0x0000ffff112b4812 */ /* 0x000fe200078ec0ff */
[----:B--23--:R-:W-:Y:S06]  /*5750*/  @!P0 BRA `(.L_x_100) ;  /* 0x0000000000a48947 */ /* 0x00cfec0003800000 */
[----:B------:R-:W-:Y:S01]  /*5760*/  IMAD.HI.U32 R24, R98, R39, RZ ;  /* 0x0000002762187227 */ /* 0x000fe200078e00ff */
[----:B------:R-:W-:Y:S02]  /*5770*/  ISETP.NE.AND P0, PT, R38, 0x1, PT ;  /* 0x000000012600780c */ /* 0x000fe40003f05270 */
[----:B------:R-:W-:Y:S01]  /*5780*/  ISETP.NE.AND P2, PT, R40, 0x1, PT ;  /* 0x000000012800780c */ /* 0x000fe20003f45270 */
[-C--:B------:R-:W-:Y:S01]  /*5790*/  IMAD.HI.U32 R22, R99, R92.reuse, RZ ;  /* 0x0000005c63167227 */ /* 0x080fe200078e00ff */
[----:B------:R-:W-:Y:S02]  /*57a0*/  SHF.R.U32.HI R23, RZ, R97, R24 ;  /* 0x00000061ff177219 */ /* 0x000fe40000011618 */
[----:B------:R-:W-:Y:S01]  /*57b0*/  ISETP.NE.AND P3, PT, R42, 0x1, PT ;  /* 0x000000012a00780c */ /* 0x000fe20003f65270 */
[----:B------:R-:W-:Y:S01]  /*57c0*/  IMAD.HI.U32 R28, R43, R39, RZ ;  /* 0x000000272b1c7227 */ /* 0x000fe200078e00ff */
[----:B------:R-:W-:Y:S02]  /*57d0*/  SHF.R.U32.HI R22, RZ, R93, R22 ;  /* 0x0000005dff167219 */ /* 0x000fe40000011616 */
[----:B------:R-:W-:Y:S01]  /*57e0*/  SEL R3, R98, R23, !P0 ;  /* 0x0000001762037207 */ /* 0x000fe20004000000 */
[----:B------:R-:W-:Y:S01]  /*57f0*/  IMAD.HI.U32 R26, R45, R92, RZ ;  /* 0x0000005c2d1a7227 */ /* 0x000fe200078e00ff */
[----:B------:R-:W-:Y:S03]  /*5800*/  SEL R7, R99, R22, !P3 ;  /* 0x0000001663077207 */ /* 0x000fe60005800000 */
[-C--:B------:R-:W-:Y:S01]  /*5810*/  IMAD.HI.U32 R22, R3, R36.reuse, RZ ;  /* 0x0000002403167227 */ /* 0x080fe200078e00ff */
[----:B------:R-:W-:Y:S03]  /*5820*/  SHF.R.U32.HI R26, RZ, R93, R26 ;  /* 0x0000005dff1a7219 */ /* 0x000fe6000001161a */
[----:B------:R-:W-:Y:S01]  /*5830*/  IMAD.HI.U32 R24, R7, R36, RZ ;  /* 0x0000002407187227 */ /* 0x000fe200078e00ff */
[----:B------:R-:W-:Y:S02]  /*5840*/  @P2 SHF.R.U32.HI R3, RZ, R37, R22 ;  /* 0x00000025ff032219 */ /* 0x000fe40000011616 */
[----:B------:R-:W-:Y:S02]  /*5850*/  SHF.R.U32.HI R22, RZ, R97, R28 ;  /* 0x00000061ff167219 */ /* 0x000fe4000001161c */
[----:B------:R-:W-:Y:S01]  /*5860*/  @P2 SHF.R.U32.HI R7, RZ, R37, R24 ;  /* 0x00000025ff072219 */ /* 0x000fe20000011618 */
[C---:B------:R-:W-:Y:S01]  /*5870*/  IMAD R2, R40.reuse, R3, RZ ;  /* 0x0000000328027224 */ /* 0x040fe200078e02ff */
[----:B------:R-:W-:Y:S02]  /*5880*/  SEL R5, R43, R22, !P0 ;  /* 0x000000162b057207 */ /* 0x000fe40004000000 */
[----:B------:R-:W-:Y:S01]  /*5890*/  SEL R3, R45, R26, !P3 ;  /* 0x0000001a2d037207 */ /* 0x000fe20005800000 */
[----:B------:R-:W-:Y:S01]  /*58a0*/  IMAD R4, R40, R7, RZ ;  /* 0x0000000728047224 */ /* 0x000fe200078e02ff */
[C---:B------:R-:W-:Y:S01]  /*58b0*/  ISETP.GE.AND P0, PT, R5.reuse, R2, PT ;  /* 0x000000020500720c */ /* 0x040fe20003f06270 */
[----:B------:R-:W-:Y:S03]  /*58c0*/  IMAD.HI.U32 R6, R5, R36, RZ ;  /* 0x0000002405067227 */ /* 0x000fe600078e00ff */
[----:B------:R-:W-:Y:S01]  /*58d0*/  ISETP.GE.OR P0, PT, R3, R4, P0 ;  /* 0x000000040300720c */ /* 0x000fe20000706670 */
[----:B------:R-:W-:Y:S01]  /*58e0*/  IMAD.MOV R4, RZ, RZ, -R3 ;  /* 0x000000ffff047224 */ /* 0x000fe200078e0a03 */
[-C--:B------:R-:W-:Y:S03]  /*58f0*/  SHF.R.U32.HI R6, RZ, R37.reuse, R6 ;  /* 0x00000025ff067219 */ /* 0x080fe60000011606 */
[----:B------:R-:W-:Y:S01]  /*5900*/  IMAD R45, R42, R4, R45 ;  /* 0x000000042a2d7224 */ /* 0x000fe200078e022d */
[----:B------:R-:W-:Y:S05]  /*5910*/  SEL R15, R5, R6, !P2 ;  /* 0x00000006050f7207 */ /* 0x000fea0005000000 */
[----:B------:R-:W-:Y:S02]  /*5920*/  IMAD.MOV R6, RZ, RZ, -R15 ;  /* 0x000000ffff067224 */ /* 0x000fe400078e0a0f */
[C---:B------:R-:W-:Y:S04]  /*5930*/  @!P0 IMAD.HI.U32 R2, R3.reuse, R36, RZ ;  /* 0x0000002403028227 */ /* 0x040fe800078e00ff */
[----:B------:R-:W-:Y:S01]  /*5940*/  IMAD R6, R40, R6, R5 ;  /* 0x0000000628067224 */ /* 0x000fe200078e0205 */
[----:B------:R-:W-:Y:S04]  /*5950*/  @!P0 SHF.R.U32.HI R2, RZ, R37, R2 ;  /* 0x00000025ff028219 */ /* 0x000fe80000011602 */
[----:B------:R-:W-:Y:S02]  /*5960*/  @!P0 SEL R0, R3, R2, !P2 ;  /* 0x0000000203008207 */ /* 0x000fe40005000000 */
[----:B------:R-:W-:Y:S02]  /*5970*/  IADD3 R2, PT, PT, -R5, RZ, RZ ;  /* 0x000000ff05027210 */ /* 0x000fe40007ffe1ff */
[----:B------:R-:W-:Y:S01]  /*5980*/  @!P0 IADD3 R8, PT, PT, R15, -R0, RZ ;  /* 0x800000000f088210 */ /* 0x000fe20007ffe0ff */
[----:B------:R-:W-:Y:S02]  /*5990*/  @!P0 IMAD R0, R7, R6, R0 ;  /* 0x0000000607008224 */ /* 0x000fe400078e0200 */
[----:B------:R-:W-:Y:S02]  /*59a0*/  IMAD R43, R38, R2, R43 ;  /* 0x00000002262b7224 */ /* 0x000fe400078e022b */
[----:B------:R-:W-:Y:S02]  /*59b0*/  @!P0 IMAD R5, R8, R40, R3 ;  /* 0x0000002808058224 */ /* 0x000fe400078e0203 */
[----:B------:R-:W-:Y:S04]  /*59c0*/  @!P0 IMAD.MOV.U32 R3, RZ, RZ, R0 ;  /* 0x000000ffff038224 */ /* 0x000fe800078e0000 */
[----:B------:R-:W-:Y:S02]  /*59d0*/  IMAD R45, R3, R42, R45 ;  /* 0x0000002a032d7224 */ /* 0x000fe400078e022d */
[----:B------:R-:W-:Y:S07]  /*59e0*/  IMAD R43, R5, R38, R43 ;  /* 0x00000026052b7224 */ /* 0x000fee00078e022b */
.L_x_100:
[----:B-1----:R-:W-:Y:S01]  /*59f0*/  @!P1 ISETP.NE.AND P0, PT, R10, 0x1, PT ;  /* 0x000000010a00980c */ /* 0x002fe20003f05270 */
[----:B------:R-:W-:Y:S01]  /*5a00*/  @!P1 IMAD.HI.U32 R0, R45, R12, RZ ;  /* 0x0000000c2d009227 */ /* 0x000fe200078e00ff */
[----:B------:R-:W-:Y:S01]  /*5a10*/  @!P1 ISETP.NE.AND P2, PT, R9, 0x1, PT ;  /* 0x000000010900980c */ /* 0x000fe20003f45270 */
[----:B------:R-:W-:Y:S01]  /*5a20*/  ULOP3.LUT UP0, URZ, UR48, 0x90, URZ, 0xc0, !UPT ;  /* 0x0000009030ff7892 */ /* 0x000fe2000f80c0ff */
[----:B------:R-:W-:Y:S01]  /*5a30*/  R2UR UR42, R21 ;  /* 0x00000000152a72ca */ /* 0x000fe200000e0000 */
[----:B------:R-:W-:Y:S01]  /*5a40*/  @!P1 IMAD.HI.U32 R3, R43, R11, RZ ;  /* 0x0000000b2b039227 */ /* 0x000fe200078e00ff */
[----:B------:R-:W-:Y:S02]  /*5a50*/  @!P1 SHF.R.U32.HI R0, RZ, R13, R0 ;  /* 0x0000000dff009219 */ /* 0x000fe40000011600 */
[----:B------:R-:W-:Y:S01]  /*5a60*/  R2UR UR41, R20 ;  /* 0x00000000142972ca */ /* 0x000fe200000e0000 */
[----:B------:R-:W-:Y:S01]  /*5a70*/  VIADD R112, R112, 0x1 ;  /* 0x0000000170707836 */ /* 0x000fe20000000000 */
[----:B------:R-:W-:Y:S02]  /*5a80*/  @!P1 SHF.R.U32.HI R2, RZ, R14, R3 ;  /* 0x0000000eff029219 */ /* 0x000fe40000011603 */
[----:B------:R-:W-:Y:S02]  /*5a90*/  @!P1 SEL R3, R45, R0, !P2 ;  /* 0x000000002d039207 */ /* 0x000fe40005000000 */
[----:B------:R-:W-:Y:S02]  /*5aa0*/  @!P1 SEL R2, R43, R2, !P0 ;  /* 0x000000022b029207 */ /* 0x000fe40004000000 */
[----:B------:R-:W-:Y:S01]  /*5ab0*/  @P4 SHF.R.U32.HI R103, RZ, 0x10, R17 ;  /* 0x00000010ff674819 */ /* 0x000fe20000011611 */
[----:B------:R-:W-:Y:S02]  /*5ac0*/  USHF.L.U32 UR42, UR42, 0x6, URZ ;  /* 0x000000062a2a7899 */ /* 0x000fe400080006ff */
[----:B------:R-:W-:Y:S02]  /*5ad0*/  @!P1 IMAD.IADD R0, R2, 0x1, -R3 ;  /* 0x0000000102009824 */ /* 0x000fe400078e0a03 */
[----:B------:R-:W-:Y:S01]  /*5ae0*/  @!P1 IMAD.IADD R2, R3, 0x1, -R2 ;  /* 0x0000000103029824 */ /* 0x000fe200078e0a02 */
[----:B------:R-:W-:Y:S01]  /*5af0*/  USHF.L.U32 UR41, UR41, 0x7, URZ ;  /* 0x0000000729297899 */ /* 0x000fe200080006ff */
[----:B------:R-:W-:Y:S02]  /*5b00*/  @!P1 IMAD R45, R0, R9, R45 ;  /* 0x00000009002d9224 */ /* 0x000fe400078e022d */
[----:B------:R-:W-:Y:S01]  /*5b10*/  @!P1 IMAD R43, R2, R10, R43 ;  /* 0x0000000a022b9224 */ /* 0x000fe200078e022b */
[----:B------:R-:W-:Y:S08]  /*5b20*/  BRA.U !UP0, `(.L_x_101) ;  /* 0x0000000108407547 */ /* 0x000ff0000b800000 */
[----:B------:R-:W1:Y:S01]  /*5b30*/  LDCU.64 UR8, c[0x4][0x80] ;  /* 0x01001000ff0877ac */ /* 0x000e620008000a00 */
[----:B------:R-:W-:Y:S01]  /*5b40*/  MOV R3, 0x0 ;  /* 0x0000000000037802 */ /* 0x000fe20000000f00 */
[----:B------:R-:W-:Y:S02]  /*5b50*/  HFMA2 R12, -RZ, RZ, 0, 5.9604644775390625e-08 ;  /* 0x00000001ff0c7431 */ /* 0x000fe400000001ff */
[----:B------:R-:W-:Y:S02]  /*5b60*/  IMAD.MOV.U32 R8, RZ, RZ, 0x70 ;  /* 0x00000070ff087424 */ /* 0x000fe400078e00ff */
[----:B------:R-:W-:Y:S01]  /*5b70*/  IMAD.MOV.U32 R13, RZ, RZ, RZ ;  /* 0x000000ffff0d7224 */ /* 0x000fe200078e00ff */
[----:B------:R-:W2:Y:S01]  /*5b80*/  LDCU.64 UR6, c[0x4][0x88] ;  /* 0x01001100ff0677ac */ /* 0x000ea20008000a00 */
[----:B------:R-:W3:Y:S01]  /*5b90*/  LDC.64 R2, c[0x4][R3] ;  /* 0x0100000003027b82 */ /* 0x000ee20000000a00 */
[----:B------:R-:W4:Y:S01]  /*5ba0*/  LDCU.64 UR4, c[0x4][0x8] ;  /* 0x01000100ff0477ac */ /* 0x000f220008000a00 */
[----:B-1----:R-:W-:Y:S01]  /*5bb0*/  MOV R5, UR9 ;  /* 0x0000000900057c02 */ /* 0x002fe20008000f00 */
[----:B------:R-:W-:Y:S01]  /*5bc0*/  IMAD.U32 R4, RZ, RZ, UR8 ;  /* 0x00000008ff047e24 */ /* 0x000fe2000f8e00ff */
[----:B--2---:R-:W-:Y:S01]  /*5bd0*/  MOV R7, UR7 ;  /* 0x0000000700077c02 */ /* 0x004fe20008000f00 */
[----:B------:R-:W-:Y:S01]  /*5be0*/  IMAD.U32 R6, RZ, RZ, UR6 ;  /* 0x00000006ff067e24 */ /* 0x000fe2000f8e00ff */
[----:B----4-:R-:W-:Y:S01]  /*5bf0*/  MOV R11, UR5 ;  /* 0x00000005000b7c02 */ /* 0x010fe20008000f00 */
[----:B------:R-:W-:Y:S02]  /*5c00*/  IMAD.U32 R10, RZ, RZ, UR4 ;  /* 0x00000004ff0a7e24 */ /* 0x000fe4000f8e00ff */
[----:B------:R-:W-:Y:S07]  /*5c10*/  LEPC R20, `(.L_x_101) ;  /* 0x000000001014794e */ /* 0x000fee0000000000 */
[----:B---3-5:R-:W-:Y:S05]  /*5c20*/  CALL.ABS.NOINC R2 ;  /* 0x0000000002007343 */ /* 0x028fea0003c00000 */
.L_x_101:
[----:B------:R-:W-:Y:S01]  /*5c30*/  LOP3.LUT P0, RZ, R108, 0x90, RZ, 0xc0, !PT ;  /* 0x000000906cff7812 */ /* 0x000fe2000780c0ff */
[----:B------:R-:W-:Y:S11]  /*5c40*/  BSSY.RECONVERGENT B6, `(.L_x_102) ;  /* 0x0000013000067945 */ /* 0x000ff60003800200 */
[----:B------:R-:W-:Y:S01]  /*5c50*/  @!UPT UIADD3 URZ, UPT, UPT, URZ, URZ, URZ ;  /* 0x000000fffffff290 */ /* 0x000fe2000fffe0ff */
[----:B------:R-:W-:Y:S05]  /*5c60*/  @!P0 BRA `(.L_x_103) ;  /* 0x0000000000408947 */ /* 0x000fea0003800000 */
        /* <DEDUP_REMOVED lines=16> */
.L_x_103:
[----:B------:R-:W-:Y:S05]  /*5d70*/  BSYNC.RECONVERGENT B6 ;  /* 0x0000000000067941 */ /* 0x000fea0003800200 */
.L_x_102:
[----:B------:R-:W-:Y:S01]  /*5d80*/  ISETP.NE.U32.AND P4, PT, R90, RZ, PT ;  /* 0x000000ff5a00720c */ /* 0x000fe20003f85070 */
[----:B------:R-:W-:Y:S01]  /*5d90*/  UISETP.NE.AND UP2, UPT, UR50, URZ, UPT ;  /* 0x000000ff3200728c */ /* 0x000fe2000bf45270 */
[----:B------:R-:W-:Y:S01]  /*5da0*/  ISETP.NE.U32.AND P3, PT, RZ, UR38, PT ;  /* 0x00000026ff007c0c */ /* 0x000fe2000bf65070 */
[----:B------:R-:W-:Y:S01]  /*5db0*/  UISETP.NE.U32.AND UP1, UPT, UR44, URZ, UPT ;  /* 0x000000ff2c00728c */ /* 0x000fe2000bf25070 */
[----:B------:R-:W-:Y:S01]  /*5dc0*/  ISETP.NE.AND.EX P4, PT, R91, RZ, PT, P4 ;  /* 0x000000ff5b00720c */ /* 0x000fe20003f85340 */
[----:B------:R-:W-:Y:S01]  /*5dd0*/  UPLOP3.LUT UP0, UPT, UPT, UPT, UPT, 0x40, 0x4 ;  /* 0x000000000004789c */ /* 0x000fe20003f0e870 */
[----:B------:R-:W-:Y:S01]  /*5de0*/  ISETP.NE.AND.EX P3, PT, RZ, UR39, PT, P3 ;  /* 0x00000027ff007c0c */ /* 0x000fe2000bf65330 */
[----:B------:R-:W-:Y:S01]  /*5df0*/  UISETP.NE.AND.EX UP1, UPT, UR45, URZ, UPT, UP1 ;  /* 0x000000ff2d00728c */ /* 0x000fe2000bf25310 */
[----:B------:R-:W-:Y:S04]  /*5e00*/  PLOP3.LUT P1, PT, PT, PT, UP2, 0x80, 0x8 ;  /* 0x000000000008781c */ /* 0x000fe80003f2f028 */
[----:B------:R-:W-:Y:S06]  /*5e10*/  @UP2 UPLOP3.LUT UP0, UPT, UPT, UPT, UP1, 0x80, 0x8 ;  /* 0x000000000008289c */ /* 0x000fec0003f0f010 */
[----:B------:R-:W-:Y:S01]  /*5e20*/  PLOP3.LUT P0, PT, PT, PT, UP0, 0x80, 0x8 ;  /* 0x000000000008781c */ /* 0x000fe20003f0f008 */
[----:B------:R-:W-:Y:S01]  /*5e30*/  @!UPT UIADD3 URZ, UPT, UPT, URZ, URZ, URZ ;  /* 0x000000fffffff290 */ /* 0x000fe2000fffe0ff */
[----:B------:R-:W-:Y:S11]  /*5e40*/  BRA.U !UP1, `(.L_x_104) ;  /* 0x0000000109387547 */ /* 0x000ff6000b800000 */
[----:B------:R-:W-:Y:S01]  /*5e50*/  UISETP.NE.U32.AND UP0, UPT, UR38, URZ, UPT ;  /* 0x000000ff2600728c */ /* 0x000fe2000bf05070 */
[----:B------:R-:W-:Y:S02]  /*5e60*/  HFMA2 R0, -RZ, RZ, 0, 5.9604644775390625e-08 ;  /* 0x00000001ff007431 */ /* 0x000fe400000001ff */
[----:B------:R-:W-:Y:S01]  /*5e70*/  IMAD.MOV.U32 R95, RZ, RZ, 0x1 ;  /* 0x00000001ff5f7424 */ /* 0x000fe200078e00ff */
[----:B------:R-:W-:Y:S06]  /*5e80*/  UISETP.NE.AND.EX UP0, UPT, UR39, URZ, UPT, UP0 ;  /* 0x000000ff2700728c */ /* 0x000fec000bf05300 */
[----:B------:R-:W-:Y:S05]  /*5e90*/  PLOP3.LUT P2, PT, PT, PT, UP0, 0x80, 0x8 ;  /* 0x000000000008781c */ /* 0x000fea0003f4f008 */
[----:B------:R-:W1:Y:S01]  /*5ea0*/  @UP0 LDCU.64 UR6, c[0x0][0x888] ;  /* 0x00011100ff0607ac */ /* 0x000e620008000a00 */
[----:B------:R-:W-:Y:S07]  /*5eb0*/  @UP0 UIMAD UR4, UR36, UR44, URZ ;  /* 0x0000002c240402a4 */ /* 0x000fee000f8e02ff */
[----:B------:R-:W-:Y:S01]  /*5ec0*/  @!P2 PRMT R95, R0, 0x7610, R95 ;  /* 0x00007610005fa816 */ /* 0x000fe2000000005f */
[----:B-1----:R-:W-:Y:S03]  /*5ed0*/  @UP0 UIMAD.WIDE UR6, UR4, 0x4, UR6 ;  /* 0x00000004040608a5 */ /* 0x002fe6000f8e0206 */
[----:B------:R-:W1:Y:S03]  /*5ee0*/  @!UP0 LDCU UR4, c[0x0][0x880] ;  /* 0x00011000ff0487ac */ /* 0x000e660008000800 */
[----:B------:R-:W-:Y:S01]  /*5ef0*/  IMAD.U32 R2, RZ, RZ, UR6 ;  /* 0x00000006ff027e24 */ /* 0x000fe2000f8e00ff */
[----:B------:R-:W-:Y:S05]  /*5f00*/  MOV R3, UR7 ;  /* 0x0000000700037c02 */ /* 0x000fea0008000f00 */
[----:B-----5:R2:W5:Y:S02]  /*5f10*/  @P2 LDG.E R49, desc[UR46][R2.64] ;  /* 0x0000002e02312981 */ /* 0x020564000c1e1900 */
[----:B-12---:R-:W-:Y:S02]  /*5f20*/  @!P2 IMAD.U32 R49, RZ, RZ, UR4 ;  /* 0x00000004ff31ae24 */ /* 0x006fe4000f8e00ff */
.L_x_104:
[----:B------:R-:W-:Y:S05]  /*5f30*/  @!P4 BRA `(.L_x_105) ;  /* 0x000000000020c947 */ /* 0x000fea0003800000 */
[----:B------:R-:W-:Y:S04]  /*5f40*/  ISETP.NE.U32.AND P2, PT, R88, RZ, PT ;  /* 0x000000ff5800720c */ /* 0x000fe80003f45070 */
[----:B------:R-:W-:Y:S11]  /*5f50*/  ISETP.NE.AND.EX P2, PT, R89, RZ, PT, P2 ;  /* 0x000000ff5900720c */ /* 0x000ff60003f45320 */
[----:B------:R-:W-:Y:S02]  /*5f60*/  @!UPT UIADD3 URZ, UPT, UPT, URZ, URZ, URZ ;  /* 0x000000fffffff290 */ /* 0x000fe4000fffe0ff */
[----:B------:R-:W1:Y:S01]  /*5f70*/  @P2 LDC.64 R2, c[0x0][0x8a8] ;  /* 0x00022a00ff022b82 */ /* 0x000e620000000a00 */
[----:B------:R-:W-:Y:S04]  /*5f80*/  @P2 IMAD R0, R90, UR36, RZ ;  /* 0x000000245a002c24 */ /* 0x000fe8000f8e02ff */
[----:B-1----:R-:W-:Y:S05]  /*5f90*/  @P2 IMAD.WIDE R2, R0, 0x4, R2 ;  /* 0x0000000400022825 */ /* 0x002fea00078e0202 */
[----:B-----5:R1:W5:Y:S02]  /*5fa0*/  @P2 LDG.E R46, desc[UR46][R2.64] ;  /* 0x0000002e022e2981 */ /* 0x020364000c1e1900 */
[----:B-1----:R-:W2:Y:S02]  /*5fb0*/  @!P2 LDC R46, c[0x0][0x8a0] ;  /* 0x00022800ff2eab82 */ /* 0x002ea40000000800 */
.L_x_105:
[----:B-----5:R-:W-:Y:S01]  /*5fc0*/  FSETP.NEU.AND P2, PT, R49, RZ, PT ;  /* 0x000000ff3100720b */ /* 0x020fe20003f4d000 */
[----:B------:R-:W-:Y:S01]  /*5fd0*/  BSSY B1, `(.L_x_106) ;  /* 0x0000041000017945 */ /* 0x000fe20003800000 */
[----:B------:R-:W-:Y:S01]  /*5fe0*/  SEL R5, RZ, 0xffffffff, P3 ;  /* 0xffffffffff057807 */ /* 0x000fe20001800000 */
[----:B------:R-:W-:Y:S01]  /*5ff0*/  IMAD.MOV.U32 R114, RZ, RZ, 0x1 ;  /* 0x00000001ff727424 */ /* 0x000fe200078e00ff */
[----:B------:R-:W-:Y:S01]  /*6000*/  LOP3.LUT P3, RZ, R95, 0xff, RZ, 0xc0, !PT ;  /* 0x000000ff5fff7812 */ /* 0x000fe2000786c0ff */
[C---:B------:R-:W-:Y:S01]  /*6010*/  IMAD R48, R44.reuse, 0x40, R47 ;  /* 0x000000402c307824 */ /* 0x040fe200078e022f */
[----:B------:R-:W-:Y:S02]  /*6020*/  @P1 SEL R0, RZ, 0xffffffff, P2 ;  /* 0xffffffffff001807 */ /* 0x000fe40001000000 */
[----:B------:R-:W-:Y:S02]  /*6030*/  CS2R R86, SRZ ;  /* 0x0000000000567805 */ /* 0x000fe4000001ff00 */
[----:B------:R-:W-:Y:S02]  /*6040*/  LEA R3, R105, UR49, 0x3 ;  /* 0x0000003169037c11 */ /* 0x000fe4000f8e18ff */
[----:B------:R-:W-:Y:S02]  /*6050*/  CS2R R84, SRZ ;  /* 0x0000000000547805 */ /* 0x000fe4000001ff00 */
[----:B------:R-:W-:Y:S02]  /*6060*/  @P0 SEL R0, R5, R0, !P3 ;  /* 0x0000000005000207 */ /* 0x000fe40005800000 */
[----:B------:R-:W-:Y:S02]  /*6070*/  CS2R R82, SRZ ;  /* 0x0000000000527805 */ /* 0x000fe4000001ff00 */
[----:B------:R-:W-:Y:S02]  /*6080*/  LEA R111, R44, UR49, 0x3 ;  /* 0x000000312c6f7c11 */ /* 0x000fe4000f8e18ff */
[----:B------:R-:W-:Y:S02]  /*6090*/  CS2R R80, SRZ ;  /* 0x0000000000507805 */ /* 0x000fe4000001ff00 */
[----:B------:R-:W-:Y:S02]  /*60a0*/  @P1 LOP3.LUT R0, R0, 0x1, RZ, 0xc0, !PT ;  /* 0x0000000100001812 */ /* 0x000fe400078ec0ff */
[----:B------:R-:W-:Y:S02]  /*60b0*/  SHF.L.U32 R4, R107, 0x1f, RZ ;  /* 0x0000001f6b047819 */ /* 0x000fe400000006ff */
[----:B------:R-:W-:Y:S02]  /*60c0*/  ISETP.NE.U32.OR P5, PT, R0, 0x1, !P1 ;  /* 0x000000010000780c */ /* 0x000fe40004fa5470 */
[----:B------:R-:W-:Y:S02]  /*60d0*/  SEL R0, RZ, 0xffffffff, P2 ;  /* 0xffffffffff007807 */ /* 0x000fe40001000000 */
[----:B------:R-:W-:Y:S02]  /*60e0*/  PLOP3.LUT P2, PT, PT, PT, UP1, 0x80, 0x8 ;  /* 0x000000000008781c */ /* 0x000fe40003f4f018 */
[----:B------:R-:W-:Y:S07]  /*60f0*/  P2R R113, PR, RZ, 0x20 ;  /* 0x00000020ff717803 */ /* 0x000fee0000000000 */
[----:B------:R-:W-:Y:S04]  /*6100*/  @P5 SHF.L.U32 R2, R104, 0x1f, RZ ;  /* 0x0000001f68025819 */ /* 0x000fe800000006ff */
[----:B------:R-:W1:Y:S01]  /*6110*/  @P5 SYNCS.PHASECHK.TRANS64.TRYWAIT P1, [R3+URZ+0x60], R2 ;  /* 0x00006002030055a7 */ /* 0x000e6200080211ff */
[----:B------:R-:W-:Y:S04]  /*6120*/  @P2 SEL R0, R5, R0, !P3 ;  /* 0x0000000005002207 */ /* 0x000fe80005800000 */
[----:B------:R-:W-:Y:S04]  /*6130*/  LOP3.LUT R0, R0, 0x1, RZ, 0xc0, !PT ;  /* 0x0000000100007812 */ /* 0x000fe800078ec0ff */
[----:B------:R-:W-:Y:S04]  /*6140*/  ISETP.NE.U32.AND P4, PT, R0, 0x1, PT ;  /* 0x000000010000780c */ /* 0x000fe80003f85070 */
[----:B------:R-:W-:Y:S01]  /*6150*/  P2R R115, PR, RZ, 0x10 ;  /* 0x00000010ff737803 */ /* 0x000fe20000000000 */
[----:B------:R3:W4:Y:S01]  /*6160*/  SYNCS.PHASECHK.TRANS64.TRYWAIT P0, [R111+URZ+0xb0], R4 ;  /* 0x0000b0046f0075a7 */ /* 0x00072200080011ff */
[----:B-1----:R-:W-:Y:S01]  /*6170*/  @P5 SEL R114, RZ, 0x1, !P1 ;  /* 0x00000001ff725807 */ /* 0x002fe20004800000 */
[----:B---3--:R-:W-:Y:S06]  /*6180*/  @!P5 BRA `(.L_x_107) ;  /* 0x000000000094d947 */ /* 0x008fec0003800000 */
[----:B------:R-:W-:Y:S01]  /*6190*/  @P4 IMAD R5, R105, 0x1000, R100 ;  /* 0x0000100069054824 */ /* 0x000fe200078e0264 */
[----:B------:R-:W-:Y:S01]  /*61a0*/  LOP3.LUT P5, RZ, R101, 0x80, RZ, 0xc0, !PT ;  /* 0x0000008065ff7812 */ /* 0x000fe200078ac0ff */
[----:B------:R-:W-:Y:S01]  /*61b0*/  BSSY B0, `(.L_x_108) ;  /* 0x0000010000007945 */ /* 0x000fe20003800000 */
[----:B------:R-:W-:Y:S01]  /*61c0*/  ISETP.NE.AND P2, PT, R114, RZ, PT ;  /* 0x000000ff7200720c */ /* 0x000fe20003f45270 */
[----:B------:R-:W-:Y:S01]  /*61d0*/  @P4 VIADD R2, R5, UR49 ;  /* 0x0000003105024c36 */ /* 0x000fe20008000000 */
[----:B------:R-:W-:Y:S02]  /*61e0*/  PLOP3.LUT P1, PT, PT, PT, PT, 0x8, 0x80 ;  /* 0x000000000080781c */ /* 0x000fe40003f2e170 */
[----:B------:R-:W-:Y:S02]  /*61f0*/  CS2R R82, SRZ ;  /* 0x0000000000527805 */ /* 0x000fe4000001ff00 */
[----:B------:R-:W-:Y:S01]  /*6200*/  @P4 PLOP3.LUT P1, PT, P5, PT, PT, 0x80, 0x8 ;  /* 0x000000000008481c */ /* 0x000fe20002f2f070 */
[C---:B------:R-:W-:Y:S01]  /*6210*/  @P4 VIADD R0, R2.reuse, 0x200 ;  /* 0x0000020002004836 */ /* 0x040fe20000000000 */
[----:B------:R-:W-:Y:S01]  /*6220*/  CS2R R80, SRZ ;  /* 0x0000000000507805 */ /* 0x000fe2000001ff00 */
[----:B------:R-:W-:Y:S01]  /*6230*/  @P4 VIADD R2, R2, 0x210 ;  /* 0x0000021002024836 */ /* 0x000fe20000000000 */
[----:B------:R-:W-:Y:S02]  /*6240*/  CS2R R86, SRZ ;  /* 0x0000000000567805 */ /* 0x000fe4000001ff00 */
[----:B------:R-:W-:Y:S07]  /*6250*/  CS2R R84, SRZ ;  /* 0x0000000000547805 */ /* 0x000fee000001ff00 */
[----:B------:R-:W-:Y:S01]  /*6260*/  @P1 VIADD R2, R0, 0xfffffff0 ;  /* 0xfffffff000021836 */ /* 0x000fe20000000000 */
[----:B------:R-:W-:Y:S06]  /*6270*/  @P2 BRA `(.L_x_109) ;  /* 0x00000000000c2947 */ /* 0x000fec0003800000 */
[----:B------:R-:W-:Y:S04]  /*6280*/  SHF.L.U32 R0, R104, 0x1f, RZ ;  /* 0x0000001f68007819 */ /* 0x000fe800000006ff */
[----:B------:R-:W1:Y:S02]  /*6290*/  SYNCS.PHASECHK.TRANS64.TRYWAIT P1, [R3+URZ+0x60], R0 ;  /* 0x00006000030075a7 */ /* 0x000e6400080211ff */
[----:B-1----:R-:W-:Y:S05]  /*62a0*/  @!P1 BRA `(.L_x_110) ;  /* 0x0000002400909947 */ /* 0x002fea0003800000 */
.L_x_109:
[----:B------:R-:W-:Y:S05]  /*62b0*/  BSYNC B0 ;  /* 0x0000000000007941 */ /* 0x000fea0003800000 */
.L_x_108:
[----:B------:R-:W-:Y:S01]  /*62c0*/  ISETP.NE.AND P1, PT, R115, RZ, PT ;  /* 0x000000ff7300720c */ /* 0x000fe20003f25270 */
[----:B-1----:R-:W-:Y:S02]  /*62d0*/  VIADD R3, R3, 0x70 ;  /* 0x0000007003037836 */ /* 0x002fe40000000000 */
[----:B------:R-:W-:Y:S02]  /*62e0*/  IMAD.U32 R0, RZ, RZ, UR37 ;  /* 0x00000025ff007e24 */ /* 0x000fe4000f8e00ff */
[----:B------:R-:W-:Y:S03]  /*62f0*/  VIADD R105, R105, 0x1 ;  /* 0x0000000169697836 */ /* 0x000fe60000000000 */
[----:B------:R-:W-:Y:S05]  /*6300*/  PRMT R0, R0, 0x654, R3 ;  /* 0x0000065400007816 */ /* 0x000fea0000000003 */
[----:B------:R1:W3:Y:S04]  /*6310*/  @P1 LDS.128 R80, [R5+UR49+0x200] ;  /* 0x0002003105501984 */ /* 0x0002e80008000c00 */
[----:B------:R1:W1:Y:S01]  /*6320*/  @P1 LDS.128 R84, [R2] ;  /* 0x0000000002541984 */ /* 0x0002620000000c00 */
[C---:B------:R-:W-:Y:S01]  /*6330*/  ISETP.NE.AND P1, PT, R105.reuse, 0x2, PT ;  /* 0x000000026900780c */ /* 0x040fe20003f25270 */
[----:B------:R-:W-:Y:S01]  /*6340*/  @!PT LDS RZ, [RZ] ;  /* 0x00000000fffff984 */ /* 0x000fe20000000800 */
[----:B------:R-:W-:Y:S01]  /*6350*/  @!PT LDS RZ, [RZ] ;  /* 0x00000000fffff984 */ /* 0x000fe20000000800 */
[----:B------:R-:W-:Y:S01]  /*6360*/  @!PT LDS RZ, [RZ] ;  /* 0x00000000fffff984 */ /* 0x000fe20000000800 */
[----:B------:R-:W-:Y:S01]  /*6370*/  @!PT LDS RZ, [RZ] ;  /* 0x00000000fffff984 */ /* 0x000fe20000000800 */
[----:B------:R5:W-:Y:S06]  /*6380*/  MEMBAR.ALL.CTA ;  /* 0x0000000000007992 */ /* 0x000bec0000008000 */
[----:B-----5:R-:W5:Y:S01]  /*6390*/  FENCE.VIEW.ASYNC.S ;  /* 0x00000000000073c6 */ /* 0x020f620000000000 */
[----:B------:R-:W-:Y:S02]  /*63a0*/  SEL R3, RZ, 0x1, P1 ;  /* 0x00000001ff037807 */ /* 0x000fe40000800000 */
[----:B------:R-:W-:Y:S02]  /*63b0*/  SEL R105, R105, RZ, P1 ;  /* 0x000000ff69697207 */ /* 0x000fe40000800000 */
[----:B------:R-:W-:Y:S01]  /*63c0*/  LOP3.LUT R104, R104, R3, RZ, 0x3c, !PT ;  /* 0x0000000368687212 */ /* 0x000fe200078e3cff */
[----:B-----5:R1:W-:Y:S06]  /*63d0*/  SYNCS.ARRIVE.TRANS64.RED.A1T0 RZ, [R0+URZ], RZ ;  /* 0x000000ff00ff79a7 */ /* 0x0203ec00081004ff */
.L_x_107:
[----:B------:R-:W-:Y:S05]  /*63e0*/  BSYNC B1 ;  /* 0x0000000000017941 */ /* 0x000fea0003800000 */
.L_x_106:
[----:B------:R-:W-:Y:S04]  /*63f0*/  SHF.R.U32.HI R3, RZ, 0x15, R48 ;  /* 0x00000015ff037819 */ /* 0x000fe80000011630 */
[----:B------:R-:W-:Y:S01]  /*6400*/  LOP3.LUT P1, RZ, R3, 0x3, R102, 0x48, !PT ;  /* 0x0000000303ff7812 */ /* 0x000fe20007824866 */
[----:B------:R-:W-:Y:S01]  /*6410*/  @!UPT UIADD3 URZ, UPT, UPT, URZ, URZ, URZ ;  /* 0x000000fffffff290 */ /* 0x000fe2000fffe0ff */
[----:B----4-:R-:W-:Y:S11]  /*6420*/  @P0 BRA `(.L_x_111) ;  /* 0x0000000000080947 */ /* 0x010ff60003800000 */
[----:B------:R-:W4:Y:S02]  /*6430*/  SYNCS.PHASECHK.TRANS64.TRYWAIT P0, [R111+URZ+0xb0], R4 ;  /* 0x0000b0046f0075a7 */ /* 0x000f2400080011ff */
[----:B----4-:R-:W-:Y:S05]  /*6440*/  @!P0 BRA `(.L_x_112) ;  /* 0x00000024003c8947 */ /* 0x010fea0003800000 */
.L_x_111:
[----:B------:R-:W-:Y:S05]  /*6450*/  @!P1 BRA `(.L_x_113) ;  /* 0x0000000000409947 */ /* 0x000fea0003800000 */
[----:B------:R-:W5:Y:S01]  /*6460*/  LDCU.64 UR8, c[0x4][0x70] ;  /* 0x01000e00ff0877ac */ /* 0x000f620008000a00 */
[----:B------:R-:W-:Y:S01]  /*6470*/  MOV R3, 0x0 ;  /* 0x0000000000037802 */ /* 0x000fe20000000f00 */
[----:B------:R-:W-:Y:S02]  /*6480*/  HFMA2 R12, -RZ, RZ, 0, 5.9604644775390625e-08 ;  /* 0x00000001ff0c7431 */ /* 0x000fe400000001ff */
[----:B------:R-:W-:Y:S02]  /*6490*/  IMAD.MOV.U32 R8, RZ, RZ, 0x192 ;  /* 0x00000192ff087424 */ /* 0x000fe400078e00ff */
[----:B------:R-:W-:Y:S01]  /*64a0*/  IMAD.MOV.U32 R13, RZ, RZ, RZ ;  /* 0x000000ffff0d7224 */ /* 0x000fe200078e00ff */
[----:B------:R-:W2:Y:S01]  /*64b0*/  LDCU.64 UR6, c[0x4][0x78] ;  /* 0x01000f00ff0677ac */ /* 0x000ea20008000a00 */
[----:B-1----:R-:W1:Y:S01]  /*64c0*/  LDC.64 R2, c[0x4][R3] ;  /* 0x0100000003027b82 */ /* 0x002e620000000a00 */
[----:B------:R-:W3:Y:S01]  /*64d0*/  LDCU.64 UR4, c[0x4][0x10] ;  /* 0x01000200ff0477ac */ /* 0x000ee20008000a00 */
[----:B-----5:R-:W-:Y:S01]  /*64e0*/  MOV R5, UR9 ;  /* 0x0000000900057c02 */ /* 0x020fe20008000f00 */
[----:B----4-:R-:W-:Y:S01]  /*64f0*/  IMAD.U32 R4, RZ, RZ, UR8 ;  /* 0x00000008ff047e24 */ /* 0x010fe2000f8e00ff */
[----:B--2---:R-:W-:Y:S01]  /*6500*/  MOV R7, UR7 ;  /* 0x0000000700077c02 */ /* 0x004fe20008000f00 */
[----:B------:R-:W-:Y:S01]  /*6510*/  IMAD.U32 R6, RZ, RZ, UR6 ;  /* 0x00000006ff067e24 */ /* 0x000fe2000f8e00ff */
[----:B---3--:R-:W-:Y:S01]  /*6520*/  MOV R11, UR5 ;  /* 0x00000005000b7c02 */ /* 0x008fe20008000f00 */
[----:B------:R-:W-:Y:S02]  /*6530*/  IMAD.U32 R10, RZ, RZ, UR4 ;  /* 0x00000004ff0a7e24 */ /* 0x000fe4000f8e00ff */
[----:B------:R-:W-:Y:S07]  /*6540*/  LEPC R20, `(.L_x_113) ;  /* 0x000000001014794e */ /* 0x000fee0000000000 */
[----:B-1----:R-:W-:Y:S05]  /*6550*/  CALL.ABS.NOINC R2 ;  /* 0x0000000002007343 */ /* 0x002fea0003c00000 */
.L_x_113:
[-C--:B---3--:R-:W-:Y:S01]  /*6560*/  F2FP.F16.E4M3.UNPACK_B R51, R80.reuse ;  /* 0x00000050ff33723e */ /* 0x088fe200020006ff */
[----:B------:R-:W-:Y:S05]  /*6570*/  WARPSYNC.ALL ;  /* 0x0000000000007948 */ /* 0x000fea0003800000 */
[----:B------:R-:W-:Y:S01]  /*6580*/  R2UR UR4, R48 ;  /* 0x00000000300472ca */ /* 0x000fe200000e0000 */
[--C-:B------:R-:W-:Y:S01]  /*6590*/  HADD2.F32 R50, -RZ, R51.reuse.H0_H0 ;  /* 0x20000033ff327230 */ /* 0x100fe20000004100 */
[----:B------:R-:W-:Y:S01]  /*65a0*/  F2FP.F16.E4M3.UNPACK_B R53, R80.H1 ;  /* 0x00000050ff35723e */ /* 0x000fe200030006ff */
[----:B------:R-:W-:Y:S01]  /*65b0*/  HADD2.F32 R51, -RZ, R51.H1_H1 ;  /* 0x30000033ff337230 */ /* 0x000fe20000004100 */
[-C--:B------:R-:W-:Y:S01]  /*65c0*/  F2FP.F16.E4M3.UNPACK_B R55, R81.reuse ;  /* 0x00000051ff37723e */ /* 0x080fe200020006ff */
[----:B------:R-:W-:Y:S01]  /*65d0*/  BSSY.RECONVERGENT B0, `(.L_x_114) ;  /* 0x000009e000007945 */ /* 0x000fe20003800200 */
[----:B------:R-:W-:Y:S01]  /*65e0*/  F2FP.F16.E4M3.UNPACK_B R57, R81.H1 ;  /* 0x00000051ff39723e */ /* 0x000fe200030006ff */
[--C-:B------:R-:W-:Y:S01]  /*65f0*/  HADD2.F32 R52, -RZ, R53.reuse.H0_H0 ;  /* 0x20000035ff347230 */ /* 0x100fe20000004100 */
[-C--:B------:R-:W-:Y:S01]  /*6600*/  F2FP.F16.E4M3.UNPACK_B R59, R82.reuse ;  /* 0x00000052ff3b723e */ /* 0x080fe200020006ff */
[----:B------:R-:W-:Y:S01]  /*6610*/  HADD2.F32 R54, -RZ, R53.H1_H1 ;  /* 0x30000035ff367230 */ /* 0x000fe20000004100 */
[----:B------:R-:W-:Y:S01]  /*6620*/  F2FP.F16.E4M3.UNPACK_B R61, R82.H1 ;  /* 0x00000052ff3d723e */ /* 0x000fe200030006ff */
[--C-:B------:R-:W-:Y:S01]  /*6630*/  HADD2.F32 R53, -RZ, R55.reuse.H0_H0 ;  /* 0x20000037ff357230 */ /* 0x100fe20000004100 */
[-C--:B------:R-:W-:Y:S01]  /*6640*/  F2FP.F16.E4M3.UNPACK_B R63, R83.reuse ;  /* 0x00000053ff3f723e */ /* 0x080fe200020006ff */
[----:B-1--4-:R-:W2:Y:S01]  /*6650*/  LDTM.x32 R4, tmem[UR4] ;  /* 0x00000004000479ee */ /* 0x012ea200082c0000 */
[----:B------:R-:W-:Y:S01]  /*6660*/  F2FP.F16.E4M3.UNPACK_B R65, R83.H1 ;  /* 0x00000053ff41723e */ /* 0x000fe200030006ff */
[----:B------:R-:W-:Y:S01]  /*6670*/  HADD2.F32 R56, -RZ, R55.H1_H1 ;  /* 0x30000037ff387230 */ /* 0x000fe20000004100 */
[-C--:B------:R-:W-:Y:S01]  /*6680*/  F2FP.F16.E4M3.UNPACK_B R67, R84.reuse ;  /* 0x00000054ff43723e */ /* 0x080fe200020006ff */
[----:B------:R-:W-:Y:S01]  /*6690*/  HADD2.F32 R60, -RZ, R59.H1_H1 ;  /* 0x3000003bff3c7230 */ /* 0x000fe20000004100 */
[----:B------:R-:W-:Y:S01]  /*66a0*/  IADD3 R125, PT, PT, R100, UR49, RZ ;  /* 0x00000031647d7c10 */ /* 0x000fe2000fffe0ff */
[----:B------:R-:W-:Y:S01]  /*66b0*/  HADD2.F32 R64, -RZ, R63.H1_H1 ;  /* 0x3000003fff407230 */ /* 0x000fe20000004100 */
[----:B------:R-:W-:Y:S01]  /*66c0*/  ISETP.NE.AND P6, PT, R113, RZ, PT ;  /* 0x000000ff7100720c */ /* 0x000fe20003fc5270 */
[----:B------:R-:W-:Y:S01]  /*66d0*/  HADD2.F32 R68, -RZ, R67.H1_H1 ;  /* 0x30000043ff447230 */ /* 0x000fe20000004100 */
[----:B------:R-:W-:Y:S01]  /*66e0*/  LOP3.LUT P5, RZ, R101, 0x80, RZ, 0xc0, !PT ;  /* 0x0000008065ff7812 */ /* 0x000fe200078ac0ff */
[--C-:B------:R-:W-:Y:S01]  /*66f0*/  HADD2.F32 R55, -RZ, R57.reuse.H0_H0 ;  /* 0x20000039ff377230 */ /* 0x100fe20000004100 */
[----:B------:R-:W-:Y:S01]  /*6700*/  F2FP.F16.E4M3.UNPACK_B R69, R84.H1 ;  /* 0x00000054ff45723e */ /* 0x000fe200030006ff */
[----:B------:R-:W-:Y:S01]  /*6710*/  HADD2.F32 R58, -RZ, R57.H1_H1 ;  /* 0x30000039ff3a7230 */ /* 0x000fe20000004100 */
[-C--:B------:R-:W-:Y:S01]  /*6720*/  F2FP.F16.E4M3.UNPACK_B R71, R85.reuse ;  /* 0x00000055ff47723e */ /* 0x080fe200020006ff */
[----:B------:R-:W-:Y:S01]  /*6730*/  HADD2.F32 R57, -RZ, R59.H0_H0 ;  /* 0x2000003bff397230 */ /* 0x000fe20000004100 */
[----:B------:R-:W-:Y:S01]  /*6740*/  F2FP.F16.E4M3.UNPACK_B R73, R85.H1 ;  /* 0x00000055ff49723e */ /* 0x000fe200030006ff */
[----:B------:R-:W-:Y:S01]  /*6750*/  HADD2.F32 R59, -RZ, R61.H0_H0 ;  /* 0x2000003dff3b7230 */ /* 0x000fe20000004100 */
[-C--:B------:R-:W-:Y:S01]  /*6760*/  F2FP.F16.E4M3.UNPACK_B R75, R86.reuse ;  /* 0x00000056ff4b723e */ /* 0x080fe200020006ff */
[----:B------:R-:W-:Y:S01]  /*6770*/  HADD2.F32 R72, -RZ, R71.H1_H1 ;  /* 0x30000047ff487230 */ /* 0x000fe20000004100 */
[----:B------:R-:W-:Y:S01]  /*6780*/  F2FP.F16.E4M3.UNPACK_B R77, R86.H1 ;  /* 0x00000056ff4d723e */ /* 0x000fe200030006ff */
[----:B------:R-:W-:Y:S01]  /*6790*/  HADD2.F32 R62, -RZ, R61.H1_H1 ;  /* 0x3000003dff3e7230 */ /* 0x000fe20000004100 */
[----:B------:R-:W-:Y:S01]  /*67a0*/  F2FP.F16.E4M3.UNPACK_B R79, R87.H1 ;  /* 0x00000057ff4f723e */ /* 0x000fe200030006ff */
[----:B------:R-:W-:Y:S01]  /*67b0*/  HADD2.F32 R61, -RZ, R63.H0_H0 ;  /* 0x2000003fff3d7230 */ /* 0x000fe20000004100 */
[----:B------:R-:W-:Y:S01]  /*67c0*/  ISETP.NE.AND P0, PT, R109, RZ, PT ;  /* 0x000000ff6d00720c */ /* 0x000fe20003f05270 */
[C---:B--2---:R-:W-:Y:S01]  /*67d0*/  FMUL R0, R46.reuse, R4 ;  /* 0x000000042e007220 */ /* 0x044fe20000400000 */
[C---:B------:R-:W-:Y:S01]  /*67e0*/  FMUL R2, R46.reuse, R5 ;  /* 0x000000052e027220 */ /* 0x040fe20000400000 */
[C---:B------:R-:W-:Y:S01]  /*67f0*/  FMUL R4, R46.reuse, R8 ;  /* 0x000000082e047220 */ /* 0x040fe20000400000 */
[C---:B------:R-:W-:Y:S01]  /*6800*/  FMUL R5, R46.reuse, R9 ;  /* 0x000000092e057220 */ /* 0x040fe20000400000 */
[C---:B------:R-:W-:Y:S01]  /*6810*/  FFMA R0, R49.reuse, R50, R0 ;  /* 0x0000003231007223 */ /* 0x040fe20000000000 */
[C---:B------:R-:W-:Y:S01]  /*6820*/  FFMA R2, R49.reuse, R51, R2 ;  /* 0x0000003331027223 */ /* 0x040fe20000000002 */
[C---:B------:R-:W-:Y:S01]  /*6830*/  FMUL R8, R46.reuse, R12 ;  /* 0x0000000c2e087220 */ /* 0x040fe20000400000 */
[C---:B------:R-:W-:Y:S01]  /*6840*/  FMUL R9, R46.reuse, R13 ;  /* 0x0000000d2e097220 */ /* 0x040fe20000400000 */
[C---:B------:R-:W-:Y:S01]  /*6850*/  FMUL R12, R46.reuse, R16 ;  /* 0x000000102e0c7220 */ /* 0x040fe20000400000 */
[C---:B------:R-:W-:Y:S01]  /*6860*/  FMUL R13, R46.reuse, R17 ;  /* 0x000000112e0d7220 */ /* 0x040fe20000400000 */
[C---:B------:R-:W-:Y:S01]  /*6870*/  FMUL R16, R46.reuse, R20 ;  /* 0x000000142e107220 */ /* 0x040fe20000400000 */
[C---:B------:R-:W-:Y:S01]  /*6880*/  FMUL R17, R46.reuse, R21 ;  /* 0x000000152e117220 */ /* 0x040fe20000400000 */
[C---:B------:R-:W-:Y:S01]  /*6890*/  FMUL R20, R46.reuse, R24 ;  /* 0x000000182e147220 */ /* 0x040fe20000400000 */
[C---:B------:R-:W-:Y:S01]  /*68a0*/  FMUL R21, R46.reuse, R25 ;  /* 0x000000192e157220 */ /* 0x040fe20000400000 */
[----:B------:R-:W-:Y:S02]  /*68b0*/  HADD2.F32 R76, -RZ, R75.H1_H1 ;  /* 0x3000004bff4c7230 */ /* 0x000fe40000004100 */
[C---:B------:R-:W-:Y:S01]  /*68c0*/  FMUL R24, R46.reuse, R28 ;  /* 0x0000001c2e187220 */ /* 0x040fe20000400000 */
[C---:B------:R-:W-:Y:S01]  /*68d0*/  FMUL R25, R46.reuse, R29 ;  /* 0x0000001d2e197220 */ /* 0x040fe20000400000 */
[C---:B------:R-:W-:Y:S01]  /*68e0*/  FMUL R28, R46.reuse, R32 ;  /* 0x000000202e1c7220 */ /* 0x040fe20000400000 */
[C---:B------:R-:W-:Y:S01]  /*68f0*/  FMUL R29, R46.reuse, R33 ;  /* 0x000000212e1d7220 */ /* 0x040fe20000400000 */
[C---:B------:R-:W-:Y:S01]  /*6900*/  FMUL R3, R46.reuse, R6 ;  /* 0x000000062e037220 */ /* 0x040fe20000400000 */
[C---:B------:R-:W-:Y:S01]  /*6910*/  FMUL R7, R46.reuse, R7 ;  /* 0x000000072e077220 */ /* 0x040fe20000400000 */
[----:B------:R-:W-:Y:S01]  /*6920*/  FMUL R6, R46, R10 ;  /* 0x0000000a2e067220 */ /* 0x000fe20000400000 */
[----:B------:R-:W-:Y:S01]  /*6930*/  F2FP.F16.E4M3.UNPACK_B R50, R87 ;  /* 0x00000057ff32723e */ /* 0x000fe200020006ff */
[C---:B------:R-:W-:Y:S01]  /*6940*/  FFMA R3, R49.reuse, R52, R3 ;  /* 0x0000003431037223 */ /* 0x040fe20000000003 */
[C---:B------:R-:W-:Y:S01]  /*6950*/  FFMA R7, R49.reuse, R54, R7 ;  /* 0x0000003631077223 */ /* 0x040fe20000000007 */
[----:B------:R-:W-:Y:S01]  /*6960*/  @P6 SHF.L.U32 R32, R104, 0x1f, RZ ;  /* 0x0000001f68206819 */ /* 0x000fe200000006ff */
[C---:B------:R-:W-:Y:S01]  /*6970*/  FFMA R4, R49.reuse, R53, R4 ;  /* 0x0000003531047223 */ /* 0x040fe20000000004 */
[----:B------:R-:W-:Y:S01]  /*6980*/  FFMA R5, R49, R56, R5 ;  /* 0x0000003831057223 */ /* 0x000fe20000000005 */
[C---:B------:R-:W-:Y:S01]  /*6990*/  FMUL R11, R46.reuse, R11 ;  /* 0x0000000b2e0b7220 */ /* 0x040fe20000400000 */
[----:B------:R-:W-:Y:S01]  /*69a0*/  F2FP.SATFINITE.E4M3.F32.PACK_AB_MERGE_C R113, R7, R3, RZ ;  /* 0x000000030771723e */ /* 0x000fe200048070ff */
[C---:B------:R-:W-:Y:S01]  /*69b0*/  FFMA R6, R49.reuse, R55, R6 ;  /* 0x0000003731067223 */ /* 0x040fe20000000006 */
[----:B------:R-:W-:Y:S01]  /*69c0*/  FMUL R10, R46, R14 ;  /* 0x0000000e2e0a7220 */ /* 0x000fe20000400000 */
[C---:B------:R-:W-:Y:S01]  /*69d0*/  FFMA R11, R49.reuse, R58, R11 ;  /* 0x0000003a310b7223 */ /* 0x040fe2000000000b */
[----:B------:R-:W-:Y:S01]  /*69e0*/  F2FP.SATFINITE.E4M3.F32.PACK_AB_MERGE_C R116, R2, R0, R113 ;  /* 0x000000000274723e */ /* 0x000fe20004807071 */
[C---:B------:R-:W-:Y:S01]  /*69f0*/  FMUL R15, R46.reuse, R15 ;  /* 0x0000000f2e0f7220 */ /* 0x040fe20000400000 */
[----:B------:R-:W-:Y:S01]  /*6a00*/  MOV R113, 0x10 ;  /* 0x0000001000717802 */ /* 0x000fe20000000f00 */
[----:B------:R-:W-:Y:S01]  /*6a10*/  FFMA R8, R49, R57, R8 ;  /* 0x0000003931087223 */ /* 0x000fe20000000008 */
[----:B------:R-:W-:Y:S01]  /*6a20*/  F2FP.SATFINITE.E4M3.F32.PACK_AB_MERGE_C R117, R11, R6, RZ ;  /* 0x000000060b75723e */ /* 0x000fe200048070ff */
[----:B------:R-:W-:Y:S01]  /*6a30*/  FFMA R9, R49, R60, R9 ;  /* 0x0000003c31097223 */ /* 0x000fe20000000009 */
[--C-:B------:R-:W-:Y:S01]  /*6a40*/  HADD2.F32 R63, -RZ, R65.reuse.H0_H0 ;  /* 0x20000041ff3f7230 */ /* 0x100fe20000004100 */
[----:B------:R-:W-:Y:S01]  /*6a50*/  SEL R124, R113, 0xfffffff0, !P5 ;  /* 0xfffffff0717c7807 */ /* 0x000fe20006800000 */
[----:B------:R-:W-:Y:S01]  /*6a60*/  FFMA R10, R49, R59, R10 ;  /* 0x0000003b310a7223 */ /* 0x000fe2000000000a */
[----:B------:R-:W-:Y:S01]  /*6a70*/  F2FP.SATFINITE.E4M3.F32.PACK_AB_MERGE_C R117, R5, R4, R117 ;  /* 0x000000040575723e */ /* 0x000fe20004807075 */
[----:B------:R-:W-:Y:S01]  /*6a80*/  FFMA R15, R49, R62, R15 ;  /* 0x0000003e310f7223 */ /* 0x000fe2000000000f */
[----:B------:R-:W-:Y:S01]  /*6a90*/  IADD3 R113, PT, PT, R125, R124, RZ ;  /* 0x0000007c7d717210 */ /* 0x000fe20007ffe0ff */
[C---:B------:R-:W-:Y:S01]  /*6aa0*/  FFMA R12, R49.reuse, R61, R12 ;  /* 0x0000003d310c7223 */ /* 0x040fe2000000000c */
[----:B------:R-:W-:Y:S01]  /*6ab0*/  FFMA R13, R49, R64, R13 ;  /* 0x00000040310d7223 */ /* 0x000fe2000000000d */
[--C-:B------:R-:W-:Y:S01]  /*6ac0*/  HADD2.F32 R51, -RZ, R50.reuse.H0_H0 ;  /* 0x20000032ff337230 */ /* 0x100fe20000004100 */
[----:B------:R-:W-:Y:S01]  /*6ad0*/  F2FP.SATFINITE.E4M3.F32.PACK_AB_MERGE_C R118, R15, R10, RZ ;  /* 0x0000000a0f76723e */ /* 0x000fe200048070ff */
[----:B------:R-:W-:Y:S02]  /*6ae0*/  HADD2.F32 R50, -RZ, R50.H1_H1 ;  /* 0x30000032ff327230 */ /* 0x000fe40000004100 */
[C---:B------:R-:W-:Y:S01]  /*6af0*/  FMUL R14, R46.reuse, R18 ;  /* 0x000000122e0e7220 */ /* 0x040fe20000400000 */
[----:B------:R-:W-:Y:S02]  /*6b00*/  HADD2.F32 R66, -RZ, R65.H1_H1 ;  /* 0x30000041ff427230 */ /* 0x000fe40000004100 */
[C---:B------:R-:W-:Y:S01]  /*6b10*/  FMUL R19, R46.reuse, R19 ;  /* 0x000000132e137220 */ /* 0x040fe20000400000 */
[----:B------:R-:W-:Y:S02]  /*6b20*/  HADD2.F32 R65, -RZ, R67.H0_H0 ;  /* 0x20000043ff417230 */ /* 0x000fe40000004100 */
[C---:B------:R-:W-:Y:S01]  /*6b30*/  FFMA R14, R49.reuse, R63, R14 ;  /* 0x0000003f310e7223 */ /* 0x040fe2000000000e */
[--C-:B------:R-:W-:Y:S02]  /*6b40*/  HADD2.F32 R67, -RZ, R69.reuse.H0_H0 ;  /* 0x20000045ff437230 */ /* 0x100fe40000004100 */
[C---:B------:R-:W-:Y:S01]  /*6b50*/  FMUL R18, R46.reuse, R22 ;  /* 0x000000162e127220 */ /* 0x040fe20000400000 */
[----:B------:R-:W-:Y:S02]  /*6b60*/  HADD2.F32 R70, -RZ, R69.H1_H1 ;  /* 0x30000045ff467230 */ /* 0x000fe40000004100 */
[C---:B------:R-:W-:Y:S01]  /*6b70*/  FFMA R19, R49.reuse, R66, R19 ;  /* 0x0000004231137223 */ /* 0x040fe20000000013 */
[----:B------:R-:W-:Y:S02]  /*6b80*/  HADD2.F32 R69, -RZ, R71.H0_H0 ;  /* 0x20000047ff457230 */ /* 0x000fe40000004100 */
[C---:B------:R-:W-:Y:S01]  /*6b90*/  FMUL R23, R46.reuse, R23 ;  /* 0x000000172e177220 */ /* 0x040fe20000400000 */
[C---:B------:R-:W-:Y:S01]  /*6ba0*/  FFMA R16, R49.reuse, R65, R16 ;  /* 0x0000004131107223 */ /* 0x040fe20000000010 */
[C---:B------:R-:W-:Y:S01]  /*6bb0*/  FFMA R17, R49.reuse, R68, R17 ;  /* 0x0000004431117223 */ /* 0x040fe20000000011 */
[--C-:B------:R-:W-:Y:S02]  /*6bc0*/  HADD2.F32 R71, -RZ, R73.reuse.H0_H0 ;  /* 0x20000049ff477230 */ /* 0x100fe40000004100 */
[C---:B------:R-:W-:Y:S01]  /*6bd0*/  FFMA R18, R49.reuse, R67, R18 ;  /* 0x0000004331127223 */ /* 0x040fe20000000012 */
[----:B------:R-:W-:Y:S02]  /*6be0*/  HADD2.F32 R74, -RZ, R73.H1_H1 ;  /* 0x30000049ff4a7230 */ /* 0x000fe40000004100 */
[C---:B------:R-:W-:Y:S01]  /*6bf0*/  FMUL R22, R46.reuse, R26 ;  /* 0x0000001a2e167220 */ /* 0x040fe20000400000 */
[----:B------:R-:W-:Y:S02]  /*6c00*/  HADD2.F32 R73, -RZ, R75.H0_H0 ;  /* 0x2000004bff497230 */ /* 0x000fe40000004100 */
[C---:B------:R-:W-:Y:S01]  /*6c10*/  FFMA R23, R49.reuse, R70, R23 ;  /* 0x0000004631177223 */ /* 0x040fe20000000017 */
[C---:B------:R-:W-:Y:S01]  /*6c20*/  FMUL R27, R46.reuse, R27 ;  /* 0x0000001b2e1b7220 */ /* 0x040fe20000400000 */
[C---:B------:R-:W-:Y:S01]  /*6c30*/  FFMA R20, R49.reuse, R69, R20 ;  /* 0x0000004531147223 */ /* 0x040fe20000000014 */
[C---:B------:R-:W-:Y:S01]  /*6c40*/  FFMA R21, R49.reuse, R72, R21 ;  /* 0x0000004831157223 */ /* 0x040fe20000000015 */
[--C-:B------:R-:W-:Y:S02]  /*6c50*/  HADD2.F32 R75, -RZ, R77.reuse.H0_H0 ;  /* 0x2000004dff4b7230 */ /* 0x100fe40000004100 */
[C---:B------:R-:W-:Y:S01]  /*6c60*/  FFMA R22, R49.reuse, R71, R22 ;  /* 0x0000004731167223 */ /* 0x040fe20000000016 */
[----:B------:R-:W-:Y:S02]  /*6c70*/  HADD2.F32 R78, -RZ, R77.H1_H1 ;  /* 0x3000004dff4e7230 */ /* 0x000fe40000004100 */
[C---:B------:R-:W-:Y:S01]  /*6c80*/  FMUL R26, R46.reuse, R30 ;  /* 0x0000001e2e1a7220 */ /* 0x040fe20000400000 */
        /* <DEDUP_REMOVED lines=8> */
[----:B------:R-:W-:Y:S01]  /*6d10*/  FFMA R31, R49, R78, R31 ;  /* 0x0000004e311f7223 */ /* 0x000fe2000000001f */
[----:B------:R-:W-:Y:S01]  /*6d20*/  FMUL R35, R46, R35 ;  /* 0x000000232e237220 */ /* 0x000fe20000400000 */
[----:B------:R-:W-:Y:S01]  /*6d30*/  F2FP.SATFINITE.E4M3.F32.PACK_AB_MERGE_C R119, R19, R14, RZ ;  /* 0x0000000e1377723e */ /* 0x000fe200048070ff */
[C---:B------:R-:W-:Y:S01]  /*6d40*/  FFMA R28, R49.reuse, R51, R28 ;  /* 0x00000033311c7223 */ /* 0x040fe2000000001c */
[C---:B------:R-:W-:Y:S01]  /*6d50*/  FFMA R29, R49.reuse, R50, R29 ;  /* 0x00000032311d7223 */ /* 0x040fe2000000001d */
[C---:B------:R-:W-:Y:S01]  /*6d60*/  FFMA R30, R49.reuse, R77, R30 ;  /* 0x0000004d311e7223 */ /* 0x040fe2000000001e */
[----:B------:R-:W-:Y:S01]  /*6d70*/  FFMA R35, R49, R52, R35 ;  /* 0x0000003431237223 */ /* 0x000fe20000000023 */
[----:B------:R-:W-:Y:S02]  /*6d80*/  F2FP.SATFINITE.E4M3.F32.PACK_AB_MERGE_C R118, R9, R8, R118 ;  /* 0x000000080976723e */ /* 0x000fe40004807076 */
[----:B------:R-:W-:Y:S02]  /*6d90*/  F2FP.SATFINITE.E4M3.F32.PACK_AB_MERGE_C R119, R13, R12, R119 ;  /* 0x0000000c0d77723e */ /* 0x000fe40004807077 */
[----:B------:R-:W-:Y:S02]  /*6da0*/  F2FP.SATFINITE.E4M3.F32.PACK_AB_MERGE_C R120, R23, R18, RZ ;  /* 0x000000121778723e */ /* 0x000fe400048070ff */
[----:B------:R-:W-:Y:S01]  /*6db0*/  F2FP.SATFINITE.E4M3.F32.PACK_AB_MERGE_C R121, R27, R22, RZ ;  /* 0x000000161b79723e */ /* 0x000fe200048070ff */
[----:B------:R1:W-:Y:S01]  /*6dc0*/  STS.128 [R100+UR49+0x2200], R116 ;  /* 0x0022007464007988 */ /* 0x0003e20008000c31 */
[----:B------:R-:W-:Y:S02]  /*6dd0*/  F2FP.SATFINITE.E4M3.F32.PACK_AB_MERGE_C R122, R31, R26, RZ ;  /* 0x0000001a1f7a723e */ /* 0x000fe400048070ff */
[----:B------:R-:W-:Y:S02]  /*6de0*/  F2FP.SATFINITE.E4M3.F32.PACK_AB_MERGE_C R123, R35, R30, RZ ;  /* 0x0000001e237b723e */ /* 0x000fe400048070ff */
[----:B------:R-:W-:Y:S02]  /*6df0*/  F2FP.SATFINITE.E4M3.F32.PACK_AB_MERGE_C R120, R17, R16, R120 ;  /* 0x000000101178723e */ /* 0x000fe40004807078 */
[----:B------:R-:W-:Y:S02]  /*6e00*/  F2FP.SATFINITE.E4M3.F32.PACK_AB_MERGE_C R121, R21, R20, R121 ;  /* 0x000000141579723e */ /* 0x000fe40004807079 */
[----:B------:R-:W-:Y:S02]  /*6e10*/  F2FP.SATFINITE.E4M3.F32.PACK_AB_MERGE_C R122, R25, R24, R122 ;  /* 0x00000018197a723e */ /* 0x000fe4000480707a */
[----:B------:R-:W-:Y:S02]  /*6e20*/  F2FP.SATFINITE.E4M3.F32.PACK_AB_MERGE_C R123, R29, R28, R123 ;  /* 0x0000001c1d7b723e */ /* 0x000fe4000480707b */
[----:B------:R-:W-:Y:S03]  /*6e30*/  LEA R125, R105, UR49, 0x3 ;  /* 0x00000031697d7c11 */ /* 0x000fe6000f8e18ff */
[----:B------:R1:W-:Y:S01]  /*6e40*/  STS.128 [R113+0x2200], R120 ;  /* 0x0022007871007388 */ /* 0x0003e20000000c00 */
[----:B------:R-:W-:Y:S01]  /*6e50*/  @!PT LDS RZ, [RZ] ;  /* 0x00000000fffff984 */ /* 0x000fe20000000800 */
[----:B------:R-:W-:Y:S01]  /*6e60*/  @!PT LDS RZ, [RZ] ;  /* 0x00000000fffff984 */ /* 0x000fe20000000800 */
[----:B------:R-:W-:Y:S01]  /*6e70*/  @!PT LDS RZ, [RZ] ;  /* 0x00000000fffff984 */ /* 0x000fe20000000800 */
[----:B------:R-:W-:Y:S01]  /*6e80*/  @!PT LDS RZ, [RZ] ;  /* 0x00000000fffff984 */ /* 0x000fe20000000800 */
[----:B------:R2:W-:Y:S07]  /*6e90*/  MEMBAR.ALL.CTA ;  /* 0x0000000000007992 */ /* 0x0005ee0000008000 */
[----:B--2---:R-:W2:Y:S02]  /*6ea0*/  FENCE.VIEW.ASYNC.S ;  /* 0x00000000000073c6 */ /* 0x004ea40000000000 */
[----:B--2---:R-:W-:Y:S06]  /*6eb0*/  BAR.SYNC.DEFER_BLOCKING 0x1, 0x80 ;  /* 0x0042000000007b1d */ /* 0x004fec0000010000 */
[----:B------:R-:W-:Y:S05]  /*6ec0*/  @P0 BRA `(.L_x_115) ;  /* 0x0000000000380947 */ /* 0x000fea0003800000 */
[----:B------:R-:W-:Y:S02]  /*6ed0*/  UIADD3 UR4, UPT, UPT, UR49, 0x2200, URZ ;  /* 0x0000220031047890 */ /* 0x000fe4000fffe0ff */
[----:B------:R-:W-:Y:S01]  /*6ee0*/  UIADD3 UR8, UP0, UPT, UR52, 0x680, URZ ;  /* 0x0000068034087890 */ /* 0x000fe2000ff1e0ff */
[----:B------:R-:W-:Y:S01]  /*6ef0*/  UMOV UR43, UR36 ;  /* 0x00000024002b7c82 */ /* 0x000fe20008000000 */
[----:B------:R-:W-:Y:S02]  /*6f00*/  UIADD3 UR5, UPT, UPT, UR41, 0x40, URZ ;  /* 0x0000004029057890 */ /* 0x000fe4000fffe0ff */
[----:B------:R-:W-:Y:S01]  /*6f10*/  MOV R108, UR4 ;  /* 0x00000004006c7c02 */ /* 0x000fe20008000f00 */
[----:B------:R-:W-:Y:S02]  /*6f20*/  UIADD3.X UR9, UPT, UPT, URZ, UR53, URZ, UP0, !UPT ;  /* 0x00000035ff097290 */ /* 0x000fe400087fe4ff */
[----:B------:R-:W-:Y:S01]  /*6f30*/  UIADD3 UR4, UPT, UPT, UR49, 0x2a00, URZ ;  /* 0x00002a0031047890 */ /* 0x000fe2000fffe0ff */
[----:B------:R-:W-:Y:S01]  /*6f40*/  R2UR UR40, R108 ;  /* 0x000000006c2872ca */ /* 0x000fe200000e0000 */
[----:B------:R-:W-:Y:S01]  /*6f50*/  UMOV UR6, UR42 ;  /* 0x0000002a00067c82 */ /* 0x000fe20008000000 */
[----:B------:R-:W-:Y:S11]  /*6f60*/  UMOV UR7, UR36 ;  /* 0x0000002400077c82 */ /* 0x000ff60008000000 */
[----:B------:R2:W-:Y:S01]  /*6f70*/  UTMASTG.3D [UR40], [UR8] ;  /* 0x00000028080073b5 */ /* 0x0005e20008010000 */
[----:B------:R2:W-:Y:S01]  /*6f80*/  UTMASTG.3D [UR4], [UR8] ;  /* 0x00000004080073b5 */ /* 0x0005e20008010000 */
[----:B------:R0:W-:Y:S01]  /*6f90*/  UTMACMDFLUSH ;  /* 0x00000000000079b7 */ /* 0x0001e20000000000 */
[----:B--2---:R-:W-:Y:S04]  /*6fa0*/  DEPBAR.LE SB0, 0x1 ;  /* 0x000080400000791a */ /* 0x004fe80000000000 */
.L_x_115:
[----:B------:R-:W-:Y:S05]  /*6fb0*/  BSYNC.RECONVERGENT B0 ;  /* 0x0000000000007941 */ /* 0x000fea0003800200 */
.L_x_114:
[----:B------:R-:W-:Y:S06]  /*6fc0*/  BAR.SYNC.DEFER_BLOCKING 0x1, 0x80 ;  /* 0x0042000000007b1d */ /* 0x000fec0000010000 */
[----:B------:R-:W2:Y:S01]  /*6fd0*/  @P6 SYNCS.PHASECHK.TRANS64.TRYWAIT P0, [R125+URZ+0x60], R32 ;  /* 0x000060207d0065a7 */ /* 0x000ea200080011ff */
[----:B------:R-:W-:Y:S01]  /*6fe0*/  BSSY B1, `(.L_x_116) ;  /* 0x0000020000017945 */ /* 0x000fe20003800000 */
[----:B--2---:R-:W-:Y:S03]  /*6ff0*/  @P6 SEL R114, RZ, 0x1, !P0 ;  /* 0x00000001ff726807 */ /* 0x004fe60004000000 */
[----:B------:R-:W-:Y:S05]  /*7000*/  @!P6 BRA `(.L_x_117) ;  /* 0x000000000074e947 */ /* 0x000fea0003800000 */
[----:B------:R-:W-:Y:S01]  /*7010*/  ISETP.NE.AND P1, PT, R115, RZ, PT ;  /* 0x000000ff7300720c */ /* 0x000fe20003f25270 */
[----:B------:R-:W-:Y:S01]  /*7020*/  BSSY B0, `(.L_x_118) ;  /* 0x0000009000007945 */ /* 0x000fe20003800000 */
[----:B------:R-:W-:Y:S11]  /*7030*/  ISETP.NE.AND P0, PT, R114, RZ, PT ;  /* 0x000000ff7200720c */ /* 0x000ff60003f05270 */
[----:B------:R-:W-:Y:S05]  /*7040*/  @P1 IMAD R0, R105, 0x1000, R100 ;  /* 0x0000100069001824 */ /* 0x000fea00078e0264 */
[----:B------:R-:W-:Y:S05]  /*7050*/  @P1 IADD3 R3, PT, PT, R0, UR49, RZ ;  /* 0x0000003100031c10 */ /* 0x000fea000fffe0ff */
[----:B------:R-:W-:Y:S01]  /*7060*/  @P1 IMAD.IADD R3, R3, 0x1, R124 ;  /* 0x0000000103031824 */ /* 0x000fe200078e027c */
[----:B------:R-:W-:Y:S06]  /*7070*/  @P0 BRA `(.L_x_119) ;  /* 0x00000000000c0947 */ /* 0x000fec0003800000 */
[----:B------:R-:W-:Y:S04]  /*7080*/  SHF.L.U32 R2, R104, 0x1f, RZ ;  /* 0x0000001f68027819 */ /* 0x000fe800000006ff */
[----:B------:R-:W2:Y:S02]  /*7090*/  SYNCS.PHASECHK.TRANS64.TRYWAIT P0, [R125+URZ+0x60], R2 ;  /* 0x000060027d0075a7 */ /* 0x000ea400080011ff */
[----:B--2---:R-:W-:Y:S05]  /*70a0*/  @!P0 BRA `(.L_x_120) ;  /* 0x0000001800388947 */ /* 0x004fea0003800000 */
.L_x_119:
[----:B------:R-:W-:Y:S05]  /*70b0*/  BSYNC B0 ;  /* 0x0000000000007941 */ /* 0x000fea0003800000 */
.L_x_118:
[----:B------:R-:W-:Y:S01]  /*70c0*/  ISETP.NE.AND P0, PT, R115, RZ, PT ;  /* 0x000000ff7300720c */ /* 0x000fe20003f05270 */
[----:B--2---:R-:W-:Y:S02]  /*70d0*/  VIADD R125, R125, 0x70 ;  /* 0x000000707d7d7836 */ /* 0x004fe40000000000 */
[----:B------:R-:W-:Y:S02]  /*70e0*/  IMAD.U32 R2, RZ, RZ, UR37 ;  /* 0x00000025ff027e24 */ /* 0x000fe4000f8e00ff */
[----:B------:R-:W-:Y:S03]  /*70f0*/  VIADD R105, R105, 0x1 ;  /* 0x0000000169697836 */ /* 0x000fe60000000000 */
[----:B------:R-:W-:Y:S05]  /*7100*/  PRMT R2, R2, 0x654, R125 ;  /* 0x0000065402027816 */ /* 0x000fea000000007d */
[----:B------:R2:W3:Y:S04]  /*7110*/  @P0 LDS.128 R80, [R0+UR49+0x200] ;  /* 0x0002003100500984 */ /* 0x0004e80008000c00 */
[----:B------:R2:W4:Y:S01]  /*7120*/  @P0 LDS.128 R84, [R3+0x200] ;  /* 0x0002000003540984 */ /* 0x0005220000000c00 */
        /* <DEDUP_REMOVED lines=11> */
.L_x_117:
[----:B------:R-:W-:Y:S05]  /*71e0*/  BSYNC B1 ;  /* 0x0000000000017941 */ /* 0x000fea0003800000 */
.L_x_116:
[----:B--2---:R-:W-:Y:S05]  /*71f0*/  VIADD R3, R48, 0x20 ;  /* 0x0000002030037836 */ /* 0x004fea0000000000 */
[----:B------:R-:W-:Y:S04]  /*7200*/  SHF.R.U32.HI R3, RZ, 0x15, R3 ;  /* 0x00000015ff037819 */ /* 0x000fe80000011603 */
[----:B------:R-:W-:Y:S11]  /*7210*/  LOP3.LUT P0, RZ, R3, 0x3, R102, 0x48, !PT ;  /* 0x0000000303ff7812 */ /* 0x000ff60007804866 */
[----:B------:R-:W-:Y:S02]  /*7220*/  @!UPT UIADD3 URZ, UPT, UPT, URZ, URZ, URZ ;  /* 0x000000fffffff290 */ /* 0x000fe4000fffe0ff */
[----:B------:R-:W-:Y:S05]  /*7230*/  @!P0 BRA `(.L_x_121) ;  /* 0x0000000000408947 */ /* 0x000fea0003800000 */
[----:B------:R-:W2:Y:S01]  /*7240*/  LDCU.64 UR8, c[0x4][0x70] ;  /* 0x01000e00ff0877ac */ /* 0x000ea20008000a00 */
[----:B------:R-:W-:Y:S01]  /*7250*/  MOV R3, 0x0 ;  /* 0x0000000000037802 */ /* 0x000fe20000000f00 */
[----:B------:R-:W-:Y:S02]  /*7260*/  HFMA2 R12, -RZ, RZ, 0, 5.9604644775390625e-08 ;  /* 0x00000001ff0c7431 */ /* 0x000fe400000001ff */
[----:B------:R-:W-:Y:S02]  /*7270*/  IMAD.MOV.U32 R8, RZ, RZ, 0x192 ;  /* 0x00000192ff087424 */ /* 0x000fe400078e00ff */
[----:B------:R-:W-:Y:S01]  /*7280*/  IMAD.MOV.U32 R13, RZ, RZ, RZ ;  /* 0x000000ffff0d7224 */ /* 0x000fe200078e00ff */
[----:B------:R-:W5:Y:S01]  /*7290*/  LDCU.64 UR6, c[0x4][0x78] ;  /* 0x01000f00ff0677ac */ /* 0x000f620008000a00 */
[----:B------:R-:W1:Y:S01]  /*72a0*/  LDC.64 R2, c[0x4][R3] ;  /* 0x0100000003027b82 */ /* 0x000e620000000a00 */
[----:B------:R-:W3:Y:S01]  /*72b0*/  LDCU.64 UR4, c[0x4][0x10] ;  /* 0x01000200ff0477ac */ /* 0x000ee20008000a00 */
[----:B--2---:R-:W-:Y:S01]  /*72c0*/  MOV R5, UR9 ;  /* 0x0000000900057c02 */ /* 0x004fe20008000f00 */
[----:B------:R-:W-:Y:S01]  /*72d0*/  IMAD.U32 R4, RZ, RZ, UR8 ;  /* 0x00000008ff047e24 */ /* 0x000fe2000f8e00ff */
[----:B-----5:R-:W-:Y:S01]  /*72e0*/  MOV R7, UR7 ;  /* 0x0000000700077c02 */ /* 0x020fe20008000f00 */
[----:B------:R-:W-:Y:S01]  /*72f0*/  IMAD.U32 R6, RZ, RZ, UR6 ;  /* 0x00000006ff067e24 */ /* 0x000fe2000f8e00ff */
[----:B---3--:R-:W-:Y:S01]  /*7300*/  MOV R11, UR5 ;  /* 0x00000005000b7c02 */ /* 0x008fe20008000f00 */
[----:B------:R-:W-:Y:S02]  /*7310*/  IMAD.U32 R10, RZ, RZ, UR4 ;  /* 0x00000004ff0a7e24 */ /* 0x000fe4000f8e00ff */
[----:B------:R-:W-:Y:S07]  /*7320*/  LEPC R20, `(.L_x_121) ;  /* 0x000000001014794e */ /* 0x000fee0000000000 */
[----:B-1--4-:R-:W-:Y:S05]  /*7330*/  CALL.ABS.NOINC R2 ;  /* 0x0000000002007343 */ /* 0x012fea0003c00000 */
.L_x_121:
[----:B------:R-:W-:Y:S01]  /*7340*/  ISETP.NE.AND P0, PT, R109, RZ, PT ;  /* 0x000000ff6d00720c */ /* 0x000fe20003f05270 */
[----:B------:R-:W-:Y:S05]  /*7350*/  WARPSYNC.ALL ;  /* 0x0000000000007948 */ /* 0x000fea0003800000 */
[----:B------:R-:W-:Y:S01]  /*7360*/  R2UR UR4, R48 ;  /* 0x00000000300472ca */ /* 0x000fe200000e0000 */
[----:B------:R-:W-:Y:S01]  /*7370*/  BSSY.RECONVERGENT B0, `(.L_x_122) ;  /* 0x000009f000007945 */ /* 0x000fe20003800200 */
[-C--:B---3--:R-:W-:Y:S02]  /*7380*/  F2FP.F16.E4M3.UNPACK_B R51, R80.reuse ;  /* 0x00000050ff33723e */ /* 0x088fe400020006ff */
[----:B------:R-:W-:Y:S02]  /*7390*/  F2FP.F16.E4M3.UNPACK_B R80, R80.H1 ;  /* 0x00000050ff50723e */ /* 0x000fe400030006ff */
[-C--:B------:R-:W-:Y:S01]  /*73a0*/  F2FP.F16.E4M3.UNPACK_B R55, R81.reuse ;  /* 0x00000051ff37723e */ /* 0x080fe200020006ff */
[--C-:B------:R-:W-:Y:S01]  /*73b0*/  HADD2.F32 R50, -RZ, R51.reuse.H0_H0 ;  /* 0x20000033ff327230 */ /* 0x100fe20000004100 */
[----:B------:R-:W-:Y:S01]  /*73c0*/  F2FP.F16.E4M3.UNPACK_B R81, R81.H1 ;  /* 0x00000051ff51723e */ /* 0x000fe200030006ff */
[----:B------:R-:W-:Y:S01]  /*73d0*/  HADD2.F32 R52, -RZ, R51.H1_H1 ;  /* 0x30000033ff347230 */ /* 0x000fe20000004100 */
[-C--:B------:R-:W-:Y:S01]  /*73e0*/  F2FP.F16.E4M3.UNPACK_B R59, R82.reuse ;  /* 0x00000052ff3b723e */ /* 0x080fe200020006ff */
[--C-:B------:R-:W-:Y:S01]  /*73f0*/  HADD2.F32 R51, -RZ, R80.reuse.H0_H0 ;  /* 0x20000050ff337230 */ /* 0x100fe20000004100 */
[----:B------:R-:W-:Y:S01]  /*7400*/  F2FP.F16.E4M3.UNPACK_B R82, R82.H1 ;  /* 0x00000052ff52723e */ /* 0x000fe200030006ff */
[----:B------:R-:W2:Y:S01]  /*7410*/  LDTM.x32 R4, tmem[UR4+0x20] ;  /* 0x00002004000479ee */ /* 0x000ea200082c0000 */
[----:B------:R-:W-:Y:S01]  /*7420*/  NOP ;  /* 0x0000000000007918 */ /* 0x000fe20000000000 */
[----:B------:R-:W-:Y:S01]  /*7430*/  IADD3 R111, PT, PT, R111, 0xd0, RZ ;  /* 0x000000d06f6f7810 */ /* 0x000fe20007ffe0ff */
[--C-:B------:R-:W-:Y:S01]  /*7440*/  HADD2.F32 R53, -RZ, R55.reuse.H0_H0 ;  /* 0x20000037ff357230 */ /* 0x100fe20000004100 */
[----:B------:R-:W-:Y:S01]  /*7450*/  F2FP.F16.E4M3.UNPACK_B R63, R83 ;  /* 0x00000053ff3f723e */ /* 0x000fe200020006ff */
[----:B------:R-:W-:Y:S01]  /*7460*/  HADD2.F32 R56, -RZ, R55.H1_H1 ;  /* 0x30000037ff387230 */ /* 0x000fe20000004100 */
[----:B------:R-:W-:Y:S01]  /*7470*/  LOP3.LUT R111, R111, 0xfefffff8, RZ, 0xc0, !PT ;  /* 0xfefffff86f6f7812 */ /* 0x000fe200078ec0ff */
[--C-:B------:R-:W-:Y:S01]  /*7480*/  HADD2.F32 R57, -RZ, R59.reuse.H0_H0 ;  /* 0x2000003bff397230 */ /* 0x100fe20000004100 */
[----:B----4-:R-:W-:Y:S01]  /*7490*/  F2FP.F16.E4M3.UNPACK_B R67, R84 ;  /* 0x00000054ff43723e */ /* 0x010fe200020006ff */
[----:B------:R-:W-:Y:S01]  /*74a0*/  HADD2.F32 R60, -RZ, R59.H1_H1 ;  /* 0x3000003bff3c7230 */ /* 0x000fe20000004100 */
[----:B--2---:R2:W-:Y:S01]  /*74b0*/  SYNCS.ARRIVE.TRANS64.RED.A1T0 RZ, [R111+URZ], RZ ;  /* 0x000000ff6fff79a7 */ /* 0x0045e200081004ff */
[--C-:B------:R-:W-:Y:S01]  /*74c0*/  HADD2.F32 R61, -RZ, R63.reuse.H0_H0 ;  /* 0x2000003fff3d7230 */ /* 0x100fe20000004100 */
[----:B------:R-:W-:Y:S01]  /*74d0*/  F2FP.F16.E4M3.UNPACK_B R71, R85 ;  /* 0x00000055ff47723e */ /* 0x000fe200020006ff */
[----:B------:R-:W-:Y:S01]  /*74e0*/  HADD2.F32 R64, -RZ, R63.H1_H1 ;  /* 0x3000003fff407230 */ /* 0x000fe20000004100 */
[----:B------:R-:W-:Y:S01]  /*74f0*/  F2FP.F16.E4M3.UNPACK_B R75, R86 ;  /* 0x00000056ff4b723e */ /* 0x000fe200020006ff */
[--C-:B------:R-:W-:Y:S01]  /*7500*/  HADD2.F32 R65, -RZ, R67.reuse.H0_H0 ;  /* 0x20000043ff417230 */ /* 0x100fe20000004100 */
[----:B------:R-:W-:Y:S01]  /*7510*/  F2FP.F16.E4M3.UNPACK_B R79, R87 ;  /* 0x00000057ff4f723e */ /* 0x000fe200020006ff */
[----:B------:R-:W-:Y:S01]  /*7520*/  HADD2.F32 R68, -RZ, R67.H1_H1 ;  /* 0x30000043ff447230 */ /* 0x000fe20000004100 */
[----:B------:R-:W-:Y:S01]  /*7530*/  F2FP.F16.E4M3.UNPACK_B R83, R83.H1 ;  /* 0x00000053ff53723e */ /* 0x000fe200030006ff */
[--C-:B------:R-:W-:Y:S01]  /*7540*/  HADD2.F32 R69, -RZ, R71.reuse.H0_H0 ;  /* 0x20000047ff457230 */ /* 0x100fe20000004100 */
[----:B------:R-:W-:Y:S01]  /*7550*/  F2FP.F16.E4M3.UNPACK_B R84, R84.H1 ;  /* 0x00000054ff54723e */ /* 0x000fe200030006ff */
[----:B------:R-:W-:Y:S01]  /*7560*/  HADD2.F32 R71, -RZ, R71.H1_H1 ;  /* 0x30000047ff477230 */ /* 0x000fe20000004100 */
[----:B------:R-:W-:Y:S01]  /*7570*/  F2FP.F16.E4M3.UNPACK_B R85, R85.H1 ;  /* 0x00000055ff55723e */ /* 0x000fe200030006ff */
[--C-:B------:R-:W-:Y:S02]  /*7580*/  HADD2.F32 R73, -RZ, R75.reuse.H0_H0 ;  /* 0x2000004bff497230 */ /* 0x100fe40000004100 */
[C---:B------:R-:W-:Y:S01]  /*7590*/  FMUL R4, R46.reuse, R4 ;  /* 0x000000042e047220 */ /* 0x040fe20000400000 */
        /* <DEDUP_REMOVED lines=16> */
[--C-:B------:R-:W-:Y:S02]  /*76a0*/  HADD2.F32 R77, -RZ, R79.reuse.H0_H0 ;  /* 0x2000004fff4d7230 */ /* 0x100fe40000004100 */
[C---:B------:R-:W-:Y:S01]  /*76b0*/  FMUL R28, R46.reuse, R32 ;  /* 0x000000202e1c7220 */ /* 0x040fe20000400000 */
[C---:B------:R-:W-:Y:S01]  /*76c0*/  FMUL R29, R46.reuse, R33 ;  /* 0x000000212e1d7220 */ /* 0x040fe20000400000 */
[----:B------:R-:W-:Y:S02]  /*76d0*/  HADD2.F32 R54, -RZ, R80.H1_H1 ;  /* 0x30000050ff367230 */ /* 0x000fe40000004100 */
[C---:B------:R-:W-:Y:S01]  /*76e0*/  FMUL R6, R46.reuse, R6 ;  /* 0x000000062e067220 */ /* 0x040fe20000400000 */
[----:B------:R-:W-:Y:S02]  /*76f0*/  HADD2.F32 R80, -RZ, R79.H1_H1 ;  /* 0x3000004fff507230 */ /* 0x000fe40000004100 */
[C---:B------:R-:W-:Y:S01]  /*7700*/  FMUL R7, R46.reuse, R7 ;  /* 0x000000072e077220 */ /* 0x040fe20000400000 */
[--C-:B------:R-:W-:Y:S02]  /*7710*/  HADD2.F32 R55, -RZ, R81.reuse.H0_H0 ;  /* 0x20000051ff377230 */ /* 0x100fe40000004100 */
[C---:B------:R-:W-:Y:S01]  /*7720*/  FFMA R6, R49.reuse, R51, R6 ;  /* 0x0000003331067223 */ /* 0x040fe20000000006 */
[----:B------:R-:W-:Y:S02]  /*7730*/  HADD2.F32 R58, -RZ, R81.H1_H1 ;  /* 0x30000051ff3a7230 */ /* 0x000fe40000004100 */
[C---:B------:R-:W-:Y:S01]  /*7740*/  FFMA R7, R49.reuse, R54, R7 ;  /* 0x0000003631077223 */ /* 0x040fe20000000007 */
[C---:B------:R-:W-:Y:S01]  /*7750*/  FFMA R8, R49.reuse, R53, R8 ;  /* 0x0000003531087223 */ /* 0x040fe20000000008 */
[----:B------:R-:W-:Y:S01]  /*7760*/  FFMA R9, R49, R56, R9 ;  /* 0x0000003831097223 */ /* 0x000fe20000000009 */
[C---:B------:R-:W-:Y:S01]  /*7770*/  FMUL R10, R46.reuse, R10 ;  /* 0x0000000a2e0a7220 */ /* 0x040fe20000400000 */
[C---:B------:R-:W-:Y:S01]  /*7780*/  FMUL R11, R46.reuse, R11 ;  /* 0x0000000b2e0b7220 */ /* 0x040fe20000400000 */
[--C-:B------:R-:W-:Y:S01]  /*7790*/  HADD2.F32 R59, -RZ, R82.reuse.H0_H0 ;  /* 0x20000052ff3b7230 */ /* 0x100fe20000004100 */
[----:B-1----:R-:W-:Y:S01]  /*77a0*/  F2FP.SATFINITE.E4M3.F32.PACK_AB_MERGE_C R116, R7, R6, RZ ;  /* 0x000000060774723e */ /* 0x002fe200048070ff */
[C---:B------:R-:W-:Y:S01]  /*77b0*/  FFMA R10, R49.reuse, R55, R10 ;  /* 0x00000037310a7223 */ /* 0x040fe2000000000a */
[C---:B------:R-:W-:Y:S01]  /*77c0*/  FFMA R11, R49.reuse, R58, R11 ;  /* 0x0000003a310b7223 */ /* 0x040fe2000000000b */
[C---:B------:R-:W-:Y:S01]  /*77d0*/  FFMA R12, R49.reuse, R57, R12 ;  /* 0x00000039310c7223 */ /* 0x040fe2000000000c */
[----:B------:R-:W-:Y:S01]  /*77e0*/  F2FP.F16.E4M3.UNPACK_B R86, R86.H1 ;  /* 0x00000056ff56723e */ /* 0x000fe200030006ff */
[----:B------:R-:W-:Y:S01]  /*77f0*/  FFMA R13, R49, R60, R13 ;  /* 0x0000003c310d7223 */ /* 0x000fe2000000000d */
[----:B------:R-:W-:Y:S01]  /*7800*/  F2FP.SATFINITE.E4M3.F32.PACK_AB_MERGE_C R116, R5, R4, R116 ;  /* 0x000000040574723e */ /* 0x000fe20004807074 */
[----:B------:R-:W-:Y:S01]  /*7810*/  HADD2.F32 R62, -RZ, R82.H1_H1 ;  /* 0x30000052ff3e7230 */ /* 0x000fe20000004100 */
[----:B------:R-:W-:Y:S01]  /*7820*/  F2FP.SATFINITE.E4M3.F32.PACK_AB_MERGE_C R117, R11, R10, RZ ;  /* 0x0000000a0b75723e */ /* 0x000fe200048070ff */
[C---:B------:R-:W-:Y:S01]  /*7830*/  FMUL R14, R46.reuse, R14 ;  /* 0x0000000e2e0e7220 */ /* 0x040fe20000400000 */
[C---:B------:R-:W-:Y:S01]  /*7840*/  FMUL R15, R46.reuse, R15 ;  /* 0x0000000f2e0f7220 */ /* 0x040fe20000400000 */
[--C-:B------:R-:W-:Y:S01]  /*7850*/  HADD2.F32 R63, -RZ, R83.reuse.H0_H0 ;  /* 0x20000053ff3f7230 */ /* 0x100fe20000004100 */
[----:B------:R-:W-:Y:S01]  /*7860*/  F2FP.SATFINITE.E4M3.F32.PACK_AB_MERGE_C R117, R9, R8, R117 ;  /* 0x000000080975723e */ /* 0x000fe20004807075 */
[C---:B------:R-:W-:Y:S01]  /*7870*/  FFMA R14, R49.reuse, R59, R14 ;  /* 0x0000003b310e7223 */ /* 0x040fe2000000000e */
[C---:B------:R-:W-:Y:S01]  /*7880*/  FFMA R15, R49.reuse, R62, R15 ;  /* 0x0000003e310f7223 */ /* 0x040fe2000000000f */
[C---:B------:R-:W-:Y:S01]  /*7890*/  FFMA R16, R49.reuse, R61, R16 ;  /* 0x0000003d31107223 */ /* 0x040fe20000000010 */
[C---:B------:R-:W-:Y:S01]  /*78a0*/  FFMA R17, R49.reuse, R64, R17 ;  /* 0x0000004031117223 */ /* 0x040fe20000000011 */
[----:B------:R-:W-:Y:S02]  /*78b0*/  HADD2.F32 R66, -RZ, R83.H1_H1 ;  /* 0x30000053ff427230 */ /* 0x000fe40000004100 */
[C---:B------:R-:W-:Y:S01]  /*78c0*/  FMUL R18, R46.reuse, R18 ;  /* 0x000000122e127220 */ /* 0x040fe20000400000 */
[C---:B------:R-:W-:Y:S01]  /*78d0*/  FMUL R19, R46.reuse, R19 ;  /* 0x000000132e137220 */ /* 0x040fe20000400000 */
[--C-:B------:R-:W-:Y:S02]  /*78e0*/  HADD2.F32 R67, -RZ, R84.reuse.H0_H0 ;  /* 0x20000054ff437230 */ /* 0x100fe40000004100 */
[C---:B------:R-:W-:Y:S01]  /*78f0*/  FMUL R22, R46.reuse, R22 ;  /* 0x000000162e167220 */ /* 0x040fe20000400000 */
[C---:B------:R-:W-:Y:S01]  /*7900*/  FFMA R18, R49.reuse, R63, R18 ;  /* 0x0000003f31127223 */ /* 0x040fe20000000012 */
[----:B------:R-:W-:Y:S02]  /*7910*/  HADD2.F32 R70, -RZ, R84.H1_H1 ;  /* 0x30000054ff467230 */ /* 0x000fe40000004100 */
        /* <DEDUP_REMOVED lines=11> */
[----:B------:R-:W-:Y:S01]  /*79d0*/  F2FP.F16.E4M3.UNPACK_B R87, R87.H1 ;  /* 0x00000057ff57723e */ /* 0x000fe200030006ff */
        /* <DEDUP_REMOVED lines=16> */
[----:B------:R-:W-:Y:S01]  /*7ae0*/  FFMA R28, R49, R77, R28 ;  /* 0x0000004d311c7223 */ /* 0x000fe2000000001c */
[----:B------:R-:W-:Y:S01]  /*7af0*/  F2FP.SATFINITE.E4M3.F32.PACK_AB_MERGE_C R119, R19, R18, RZ ;  /* 0x000000121377723e */ /* 0x000fe200048070ff */
        /* <DEDUP_REMOVED lines=14> */
[----:B--2---:R-:W-:Y:S03]  /*7be0*/  IADD3 R111, PT, PT, R44, 0x1, RZ ;  /* 0x000000012c6f7810 */ /* 0x004fe60007ffe0ff */
        /* <DEDUP_REMOVED lines=9> */
[----:B------:R-:W-:Y:S02]  /*7c80*/  UIADD3 UR12, UP0, UPT, UR52, 0x680, URZ ;  /* 0x00000680340c7890 */ /* 0x000fe4000ff1e0ff */
[----:B------:R-:W-:Y:S02]  /*7c90*/  UIADD3 UR9, UPT, UPT, UR41, 0x20, URZ ;  /* 0x0000002029097890 */ /* 0x000fe4000fffe0ff */
[----:B------:R-:W-:Y:S02]  /*7ca0*/  UIADD3 UR8, UPT, UPT, UR49, 0x3200, URZ ;  /* 0x0000320031087890 */ /* 0x000fe4000fffe0ff */
[----:B------:R-:W-:Y:S01]  /*7cb0*/  UIADD3.X UR13, UPT, UPT, URZ, UR53, URZ, UP0, !UPT ;  /* 0x00000035ff0d7290 */ /* 0x000fe200087fe4ff */
[----:B------:R-:W-:Y:S01]  /*7cc0*/  UMOV UR10, UR42 ;  /* 0x0000002a000a7c82 */ /* 0x000fe20008000000 */
[----:B------:R-:W-:Y:S01]  /*7cd0*/  UMOV UR11, UR36 ;  /* 0x00000024000b7c82 */ /* 0x000fe20008000000 */
[----:B------:R-:W-:Y:S02]  /*7ce0*/  UIADD3 UR5, UPT, UPT, UR41, 0x60, URZ ;  /* 0x0000006029057890 */ /* 0x000fe4000fffe0ff */
[----:B------:R-:W-:Y:S01]  /*7cf0*/  UIADD3 UR4, UPT, UPT, UR49, 0x3a00, URZ ;  /* 0x00003a0031047890 */ /* 0x000fe2000fffe0ff */
[----:B------:R-:W-:Y:S03]  /*7d00*/  UMOV UR6, UR42 ;  /* 0x0000002a00067c82 */ /* 0x000fe60008000000 */
[----:B------:R2:W-:Y:S01]  /*7d10*/  UTMASTG.3D [UR8], [UR12] ;  /* 0x000000080c0073b5 */ /* 0x0005e20008010000 */
[----:B------:R-:W-:Y:S04]  /*7d20*/  UMOV UR7, UR36 ;  /* 0x0000002400077c82 */ /* 0x000fe80008000000 */
[----:B------:R2:W-:Y:S01]  /*7d30*/  UTMASTG.3D [UR4], [UR12] ;  /* 0x000000040c0073b5 */ /* 0x0005e20008010000 */
[----:B------:R0:W-:Y:S01]  /*7d40*/  UTMACMDFLUSH ;  /* 0x00000000000079b7 */ /* 0x0001e20000000000 */
[----:B--2---:R-:W-:Y:S04]  /*7d50*/  DEPBAR.LE SB0, 0x1 ;  /* 0x000080400000791a */ /* 0x004fe80000000000 */
.L_x_123:
[----:B------:R-:W-:Y:S05]  /*7d60*/  BSYNC.RECONVERGENT B0 ;  /* 0x0000000000007941 */ /* 0x000fea0003800200 */
.L_x_122:
[----:B------:R-:W-:Y:S01]  /*7d70*/  BAR.SYNC.DEFER_BLOCKING 0x1, 0x80 ;  /* 0x0042000000007b1d */ /* 0x000fe20000010000 */
[----:B------:R-:W-:Y:S01]  /*7d80*/  ISETP.NE.AND P2, PT, R110, RZ, PT ;  /* 0x000000ff6e00720c */ /* 0x000fe20003f45270 */
[----:B------:R-:W-:Y:S01]  /*7d90*/  IMAD.IADD R20, R43, 0x1, R94 ;  /* 0x000000012b147824 */ /* 0x000fe200078e025e */
[----:B------:R-:W-:Y:S01]  /*7da0*/  ISETP.NE.AND P0, PT, R112, 0x2, PT ;  /* 0x000000027000780c */ /* 0x000fe20003f05270 */
[----:B------:R-:W-:Y:S01]  /*7db0*/  IMAD.IADD R21, R45, 0x1, R96 ;  /* 0x000000012d157824 */ /* 0x000fe200078e0260 */
[----:B------:R-:W-:Y:S02]  /*7dc0*/  ISETP.NE.AND P1, PT, R111, 0x4, PT ;  /* 0x000000046f00780c */ /* 0x000fe40003f25270 */
[----:B------:R-:W-:Y:S02]  /*7dd0*/  SEL R3, RZ, 0x1, P0 ;  /* 0x00000001ff037807 */ /* 0x000fe40000000000 */
[----:B------:R-:W-:Y:S02]  /*7de0*/  SEL R0, RZ, 0x1, P1 ;  /* 0x00000001ff007807 */ /* 0x000fe40000800000 */
[----:B------:R-:W-:Y:S02]  /*7df0*/  LOP3.LUT R106, R106, R3, RZ, 0x3c, !PT ;  /* 0x000000036a6a7212 */ /* 0x000fe400078e3cff */
[----:B------:R-:W-:Y:S02]  /*7e00*/  LOP3.LUT R107, R107, R0, RZ, 0x3c, !PT ;  /* 0x000000006b6b7212 */ /* 0x000fe400078e3cff */
[----:B------:R-:W-:Y:S02]  /*7e10*/  @P2 R2UR UR36, R103 ;  /* 0x00000000672422ca */ /* 0x000fe400000e0000 */
[----:B------:R-:W-:Y:S02]  /*7e20*/  SEL R112, R112, RZ, P0 ;  /* 0x000000ff70707207 */ /* 0x000fe40000000000 */
[----:B------:R-:W-:Y:S01]  /*7e30*/  SEL R44, R111, RZ, P1 ;  /* 0x000000ff6f2c7207 */ /* 0x000fe20000800000 */
[----:B------:R-:W-:Y:S10]  /*7e40*/  @P2 BRA `(.L_x_124) ;  /* 0xffffffd400dc2947 */ /* 0x000ff4000383ffff */
[----:B------:R-:W-:Y:S05]  /*7e50*/  EXIT ;  /* 0x000000000000794d */ /* 0x000fea0003800000 */
.L_x_24:
[----:B--2---:R2:W4:Y:S02]  /*7e60*/  SYNCS.PHASECHK.TRANS64.TRYWAIT P0, [R3+URZ+0x100], R2 ;  /* 0x00010002030075a7 */ /* 0x00452400080011ff */
[----:B----4-:R-:W-:Y:S05]  /*7e70*/  @!P0 NANOSLEEP.SYNCS 0x989680 ;  /* 0x009896800000895d */ /* 0x010fea0003900000 */
[----:B------:R-:W4:Y:S02]  /*7e80*/  @!P0 SYNCS.PHASECHK.TRANS64 P0, [R3+URZ+0x100], R2 ;  /* 0x00010002030085a7 */ /* 0x000f2400080010ff */
[----:B----4-:R-:W-:Y:S05]  /*7e90*/  @!P0 BRA `(.L_x_24) ;  /* 0xfffffffc00f08947 */ /* 0x010fea000383ffff */
[----:B------:R-:W-:Y:S05]  /*7ea0*/  BRA `(.L_x_125) ;  /* 0xffffff9800587947 */ /* 0x000fea000383ffff */
.L_x_27:
[----:B-1----:R-:W-:-:S07]  /*7eb0*/  MOV R2, UR33 ;  /* 0x0000002100027c02 */ /* 0x002fce0008000f00 */
.L_x_126:
[----:B-1----:R1:W2:Y:S02]  /*7ec0*/  SYNCS.PHASECHK.TRANS64.TRYWAIT P0, [R2+URZ+0x30], R5 ;  /* 0x00003005020075a7 */ /* 0x0022a400080011ff */
[----:B--2---:R-:W-:Y:S05]  /*7ed0*/  @!P0 NANOSLEEP.SYNCS 0x989680 ;  /* 0x009896800000895d */ /* 0x004fea0003900000 */
[----:B------:R-:W2:Y:S02]  /*7ee0*/  @!P0 SYNCS.PHASECHK.TRANS64 P0, [R2+URZ+0x30], R5 ;  /* 0x00003005020085a7 */ /* 0x000ea400080010ff */
[----:B--2---:R-:W-:Y:S05]  /*7ef0*/  @!P0 BRA `(.L_x_126) ;  /* 0xfffffffc00f08947 */ /* 0x004fea000383ffff */
[----:B------:R-:W-:Y:S05]  /*7f00*/  BRA `(.L_x_26) ;  /* 0xffffff9800bc7947 */ /* 0x000fea000383ffff */
.L_x_34:
[----:B-1----:R-:W-:-:S07]  /*7f10*/  MOV R2, UR33 ;  /* 0x0000002100027c02 */ /* 0x002fce0008000f00 */
.L_x_127:
[----:B-1----:R1:W2:Y:S02]  /*7f20*/  SYNCS.PHASECHK.TRANS64.TRYWAIT P0, [R2+URZ+0x30], R5 ;  /* 0x00003005020075a7 */ /* 0x0022a400080011ff */
[----:B--2---:R-:W-:Y:S05]  /*7f30*/  @!P0 NANOSLEEP.SYNCS 0x989680 ;  /* 0x009896800000895d */ /* 0x004fea0003900000 */
[----:B------:R-:W2:Y:S02]  /*7f40*/  @!P0 SYNCS.PHASECHK.TRANS64 P0, [R2+URZ+0x30], R5 ;  /* 0x00003005020085a7 */ /* 0x000ea400080010ff */
[----:B--2---:R-:W-:Y:S05]  /*7f50*/  @!P0 BRA `(.L_x_127) ;  /* 0xfffffffc00f08947 */ /* 0x004fea000383ffff */
[----:B------:R-:W-:Y:S05]  /*7f60*/  BRA `(.L_x_33) ;  /* 0xffffff9c00a47947 */ /* 0x000fea000383ffff */
.L_x_39:
[----:B-1----:R1:W2:Y:S02]  /*7f70*/  SYNCS.PHASECHK.TRANS64.TRYWAIT P0, [R2+URZ+0x90], R3 ;  /* 0x00009003020075a7 */ /* 0x0022a400080011ff */
[----:B--2---:R-:W-:Y:S05]  /*7f80*/  @!P0 NANOSLEEP.SYNCS 0x989680 ;  /* 0x009896800000895d */ /* 0x004fea0003900000 */
[----:B------:R-:W2:Y:S02]  /*7f90*/  @!P0 SYNCS.PHASECHK.TRANS64 P0, [R2+URZ+0x90], R3 ;  /* 0x00009003020085a7 */ /* 0x000ea400080010ff */
[----:B--2---:R-:W-:Y:S05]  /*7fa0*/  @!P0 BRA `(.L_x_39) ;  /* 0xfffffffc00f08947 */ /* 0x004fea000383ffff */
[----:B------:R-:W-:Y:S05]  /*7fb0*/  BRA `(.L_x_128) ;  /* 0xffffffa0006c7947 */ /* 0x000fea000383ffff */
.L_x_43:
[----:B---3--:R-:W-:-:S07]  /*7fc0*/  MOV R0, UR5 ;  /* 0x0000000500007c02 */ /* 0x008fce0008000f00 */
.L_x_129:
[----:B-1----:R1:W2:Y:S02]  /*7fd0*/  SYNCS.PHASECHK.TRANS64.TRYWAIT P0, [R0+URZ], R3 ;  /* 0x00000003000075a7 */ /* 0x0022a400080011ff */
[----:B--2---:R-:W-:Y:S05]  /*7fe0*/  @!P0 NANOSLEEP.SYNCS 0x989680 ;  /* 0x009896800000895d */ /* 0x004fea0003900000 */
[----:B------:R-:W2:Y:S02]  /*7ff0*/  @!P0 SYNCS.PHASECHK.TRANS64 P0, [R0+URZ], R3 ;  /* 0x00000003000085a7 */ /* 0x000ea400080010ff */
[----:B--2---:R-:W-:Y:S05]  /*8000*/  @!P0 BRA `(.L_x_129) ;  /* 0xfffffffc00f08947 */ /* 0x004fea000383ffff */
[----:B------:R-:W-:Y:S05]  /*8010*/  BRA `(.L_x_130) ;  /* 0xffffffa400dc7947 */ /* 0x000fea000383ffff */
.L_x_44:
[----:B---3--:R-:W-:-:S07]  /*8020*/  MOV R0, UR5 ;  /* 0x0000000500007c02 */ /* 0x008fce0008000f00 */
.L_x_131:
[----:B-1----:R1:W2:Y:S02]  /*8030*/  SYNCS.PHASECHK.TRANS64.TRYWAIT P0, [R0+URZ], R3 ;  /* 0x00000003000075a7 */ /* 0x0022a400080011ff */
[----:B--2---:R-:W-:Y:S05]  /*8040*/  @!P0 NANOSLEEP.SYNCS 0x989680 ;  /* 0x009896800000895d */ /* 0x004fea0003900000 */
[----:B------:R-:W2:Y:S02]  /*8050*/  @!P0 SYNCS.PHASECHK.TRANS64 P0, [R0+URZ], R3 ;  /* 0x00000003000085a7 */ /* 0x000ea400080010ff */
[----:B--2---:R-:W-:Y:S05]  /*8060*/  @!P0 BRA `(.L_x_131) ;  /* 0xfffffffc00f08947 */ /* 0x004fea000383ffff */
[----:B------:R-:W-:Y:S05]  /*8070*/  BRA `(.L_x_132) ;  /* 0xffffffa400e87947 */ /* 0x000fea000383ffff */
.L_x_45:
[----:B---3--:R-:W-:-:S07]  /*8080*/  MOV R0, UR5 ;  /* 0x0000000500007c02 */ /* 0x008fce0008000f00 */
.L_x_133:
[----:B-1----:R1:W2:Y:S02]  /*8090*/  SYNCS.PHASECHK.TRANS64.TRYWAIT P0, [R0+URZ], R3 ;  /* 0x00000003000075a7 */ /* 0x0022a400080011ff */
[----:B--2---:R-:W-:Y:S05]  /*80a0*/  @!P0 NANOSLEEP.SYNCS 0x989680 ;  /* 0x009896800000895d */ /* 0x004fea0003900000 */
[----:B------:R-:W2:Y:S02]  /*80b0*/  @!P0 SYNCS.PHASECHK.TRANS64 P0, [R0+URZ], R3 ;  /* 0x00000003000085a7 */ /* 0x000ea400080010ff */
[----:B--2---:R-:W-:Y:S05]  /*80c0*/  @!P0 BRA `(.L_x_133) ;  /* 0xfffffffc00f08947 */ /* 0x004fea000383ffff */
[----:B------:R-:W-:Y:S05]  /*80d0*/  BRA `(.L_x_134) ;  /* 0xffffffa400f47947 */ /* 0x000fea000383ffff */
.L_x_46:
[----:B---3--:R-:W-:-:S07]  /*80e0*/  MOV R0, UR5 ;  /* 0x0000000500007c02 */ /* 0x008fce0008000f00 */
.L_x_135:
[----:B-1----:R1:W2:Y:S02]  /*80f0*/  SYNCS.PHASECHK.TRANS64.TRYWAIT P0, [R0+URZ], R3 ;  /* 0x00000003000075a7 */ /* 0x0022a400080011ff */
[----:B--2---:R-:W-:Y:S05]  /*8100*/  @!P0 NANOSLEEP.SYNCS 0x989680 ;  /* 0x009896800000895d */ /* 0x004fea0003900000 */
[----:B------:R-:W2:Y:S02]  /*8110*/  @!P0 SYNCS.PHASECHK.TRANS64 P0, [R0+URZ], R3 ;  /* 0x00000003000085a7 */ /* 0x000ea400080010ff */
[----:B--2---:R-:W-:Y:S05]  /*8120*/  @!P0 BRA `(.L_x_135) ;  /* 0xfffffffc00f08947 */ /* 0x004fea000383ffff */
[----:B------:R-:W-:Y:S05]  /*8130*/  BRA `(.L_x_136) ;  /* 0xffffffa800007947 */ /* 0x000fea000383ffff */
.L_x_47:
[----:B---3--:R-:W-:-:S07]  /*8140*/  MOV R0, UR5 ;  /* 0x0000000500007c02 */ /* 0x008fce0008000f00 */
.L_x_137:
[----:B-1----:R1:W2:Y:S02]  /*8150*/  SYNCS.PHASECHK.TRANS64.TRYWAIT P0, [R0+URZ], R3 ;  /* 0x00000003000075a7 */ /* 0x0022a400080011ff */
[----:B--2---:R-:W-:Y:S05]  /*8160*/  @!P0 NANOSLEEP.SYNCS 0x989680 ;  /* 0x009896800000895d */ /* 0x004fea0003900000 */
[----:B------:R-:W2:Y:S02]  /*8170*/  @!P0 SYNCS.PHASECHK.TRANS64 P0, [R0+URZ], R3 ;  /* 0x00000003000085a7 */ /* 0x000ea400080010ff */
[----:B--2---:R-:W-:Y:S05]  /*8180*/  @!P0 BRA `(.L_x_137) ;  /* 0xfffffffc00f08947 */ /* 0x004fea000383ffff */
[----:B------:R-:W-:Y:S05]  /*8190*/  BRA `(.L_x_138) ;  /* 0xffffffa8000c7947 */ /* 0x000fea000383ffff */
.L_x_50:
[----:B-1----:R1:W2:Y:S02]  /*81a0*/  SYNCS.PHASECHK.TRANS64.TRYWAIT P0, [R0+URZ+0xf0], R5 ;  /* 0x0000f005000075a7 */ /* 0x0022a400080011ff */
[----:B--2---:R-:W-:Y:S05]  /*81b0*/  @!P0 NANOSLEEP.SYNCS 0x989680 ;  /* 0x009896800000895d */ /* 0x004fea0003900000 */
[----:B------:R-:W2:Y:S02]  /*81c0*/  @!P0 SYNCS.PHASECHK.TRANS64 P0, [R0+URZ+0xf0], R5 ;  /* 0x0000f005000085a7 */ /* 0x000ea400080010ff */
[----:B--2---:R-:W-:Y:S05]  /*81d0*/  @!P0 BRA `(.L_x_50) ;  /* 0xfffffffc00f08947 */ /* 0x004fea000383ffff */
[----:B------:R-:W-:Y:S05]  /*81e0*/  BRA `(.L_x_139) ;  /* 0xffffffa8006c7947 */ /* 0x000fea000383ffff */
.L_x_51:
[----:B------:R-:W-:-:S07]  /*81f0*/  MOV R0, UR5 ;  /* 0x0000000500007c02 */ /* 0x000fce0008000f00 */
.L_x_140:
[----:B-1----:R1:W2:Y:S02]  /*8200*/  SYNCS.PHASECHK.TRANS64.TRYWAIT P0, [R0+URZ+0xa0], R7 ;  /* 0x0000a007000075a7 */ /* 0x0022a400080011ff */
[----:B--2---:R-:W-:Y:S05]  /*8210*/  @!P0 NANOSLEEP.SYNCS 0x989680 ;  /* 0x009896800000895d */ /* 0x004fea0003900000 */
[----:B------:R-:W2:Y:S02]  /*8220*/  @!P0 SYNCS.PHASECHK.TRANS64 P0, [R0+URZ+0xa0], R7 ;  /* 0x0000a007000085a7 */ /* 0x000ea400080010ff */
[----:B--2---:R-:W-:Y:S05]  /*8230*/  @!P0 BRA `(.L_x_140) ;  /* 0xfffffffc00f08947 */ /* 0x004fea000383ffff */
[----:B------:R-:W-:Y:S05]  /*8240*/  BRA `(.L_x_141) ;  /* 0xffffffa8007c7947 */ /* 0x000fea000383ffff */
.L_x_52:
[----:B-1----:R1:W2:Y:S02]  /*8250*/  SYNCS.PHASECHK.TRANS64.TRYWAIT P1, [R0+URZ+0x90], R5 ;  /* 0x00009005000075a7 */ /* 0x0022a400080211ff */
[----:B--2---:R-:W-:Y:S05]  /*8260*/  @!P1 NANOSLEEP.SYNCS 0x989680 ;  /* 0x009896800000995d */ /* 0x004fea0003900000 */
[----:B------:R-:W2:Y:S02]  /*8270*/  @!P1 SYNCS.PHASECHK.TRANS64 P1, [R0+URZ+0x90], R5 ;  /* 0x00009005000095a7 */ /* 0x000ea400080210ff */
[----:B--2---:R-:W-:Y:S05]  /*8280*/  @!P1 BRA `(.L_x_52) ;  /* 0xfffffffc00f09947 */ /* 0x004fea000383ffff */
[----:B------:R-:W-:Y:S05]  /*8290*/  BRA `(.L_x_142) ;  /* 0xffffffa800ac7947 */ /* 0x000fea000383ffff */
.L_x_55:
[----:B------:R-:W-:-:S07]  /*82a0*/  MOV R0, UR5 ;  /* 0x0000000500007c02 */ /* 0x000fce0008000f00 */
.L_x_143:
[----:B-1----:R1:W2:Y:S02]  /*82b0*/  SYNCS.PHASECHK.TRANS64.TRYWAIT P0, [R0+URZ+0xa0], R3 ;  /* 0x0000a003000075a7 */ /* 0x0022a400080011ff */
[----:B--2---:R-:W-:Y:S05]  /*82c0*/  @!P0 NANOSLEEP.SYNCS 0x989680 ;  /* 0x009896800000895d */ /* 0x004fea0003900000 */
[----:B------:R-:W2:Y:S02]  /*82d0*/  @!P0 SYNCS.PHASECHK.TRANS64 P0, [R0+URZ+0xa0], R3 ;  /* 0x0000a003000085a7 */ /* 0x000ea400080010ff */
[----:B--2---:R-:W-:Y:S05]  /*82e0*/  @!P0 BRA `(.L_x_143) ;  /* 0xfffffffc00f08947 */ /* 0x004fea000383ffff */
[----:B------:R-:W-:Y:S05]  /*82f0*/  BRA `(.L_x_54) ;  /* 0xffffffac00007947 */ /* 0x000fea000383ffff */
.L_x_64:
[----:B-1----:R-:W-:-:S04]  /*8300*/  MOV R4, UR6 ;  /* 0x0000000600047c02 */ /* 0x002fc80008000f00 */
[----:B------:R1:W2:Y:S03]  /*8310*/  SYNCS.PHASECHK.TRANS64.TRYWAIT P0, [R4+URZ+0x8], R5 ;  /* 0x00000805040075a7 */ /* 0x0002a600080011ff */
[----:B--2---:R-:W-:Y:S05]  /*8320*/  @!P0 NANOSLEEP.SYNCS 0x989680 ;  /* 0x009896800000895d */ /* 0x004fea0003900000 */
[----:B------:R-:W2:Y:S02]  /*8330*/  @!P0 SYNCS.PHASECHK.TRANS64 P0, [R4+URZ+0x8], R5 ;  /* 0x00000805040085a7 */ /* 0x000ea400080010ff */
[----:B--2---:R-:W-:Y:S05]  /*8340*/  @!P0 BRA `(.L_x_64) ;  /* 0xfffffffc00ec8947 */ /* 0x004fea000383ffff */
[----:B------:R-:W-:Y:S05]  /*8350*/  BRA `(.L_x_63) ;  /* 0xffffffac00b47947 */ /* 0x000fea000383ffff */
.L_x_66:
[----:B------:R-:W-:Y:S01]  /*8360*/  BSSY B0, `(.L_x_144) ;  /* 0x0000006000007945 */ /* 0x000fe20003800000 */
[----:B------:R-:W-:-:S07]  /*8370*/  MOV R15, 0xffffffff ;  /* 0xffffffff000f7802 */ /* 0x000fce0000000f00 */
[----:B-1---5:R-:W-:Y:S05]  /*8380*/  WARPSYNC.COLLECTIVE R15, `(.L_x_145) ;  /* 0x000000000f0c7348 */ /* 0x022fea0003c00000 */
[----:B------:R-:W-:Y:S02]  /*8390*/  ELECT P6, UR79, PT ;  /* 0x00000000004f782f */ /* 0x000fe400038c0000 */
[----:B------:R-:W-:Y:S01]  /*83a0*/  MOV R14, UR79 ;  /* 0x0000004f000e7c02 */ /* 0x000fe20008000f00 */
[----:B-1---5:R-:W-:Y:S10]  /*83b0*/  ENDCOLLECTIVE ;  /* 0x000000000000791b */ /* 0x022ff40003800000 */
.L_x_145:
[----:B------:R-:W-:Y:S05]  /*83c0*/  BSYNC B0 ;  /* 0x0000000000007941 */ /* 0x000fea0003800000 */
.L_x_144:
[----:B------:R-:W-:Y:S05]  /*83d0*/  BRA `(.L_x_146) ;  /* 0xffffffac00e47947 */ /* 0x000fea000383ffff */
.L_x_68:
[----:B-1----:R-:W-:-:S04]  /*83e0*/  MOV R2, UR6 ;  /* 0x0000000600027c02 */ /* 0x002fc80008000f00 */
[----:B------:R1:W2:Y:S03]  /*83f0*/  SYNCS.PHASECHK.TRANS64.TRYWAIT P0, [R2+URZ+0x8], R3 ;  /* 0x00000803020075a7 */ /* 0x0002a600080011ff */
[----:B--2---:R-:W-:Y:S05]  /*8400*/  @!P0 NANOSLEEP.SYNCS 0x989680 ;  /* 0x009896800000895d */ /* 0x004fea0003900000 */
[----:B------:R-:W2:Y:S02]  /*8410*/  @!P0 SYNCS.PHASECHK.TRANS64 P0, [R2+URZ+0x8], R3 ;  /* 0x00000803020085a7 */ /* 0x000ea400080010ff */
[----:B--2---:R-:W-:Y:S05]  /*8420*/  @!P0 BRA `(.L_x_68) ;  /* 0xfffffffc00ec8947 */ /* 0x004fea000383ffff */
[----:B------:R-:W-:Y:S05]  /*8430*/  BRA `(.L_x_67) ;  /* 0xffffffac00e87947 */ /* 0x000fea000383ffff */
.L_x_69:
[----:B-1----:R1:W2:Y:S02]  /*8440*/  SYNCS.PHASECHK.TRANS64.TRYWAIT P0, [R0+URZ+0x90], R5 ;  /* 0x00009005000075a7 */ /* 0x0022a400080011ff */
[----:B--2---:R-:W-:Y:S05]  /*8450*/  @!P0 NANOSLEEP.SYNCS 0x989680 ;  /* 0x009896800000895d */ /* 0x004fea0003900000 */
[----:B------:R-:W2:Y:S02]  /*8460*/  @!P0 SYNCS.PHASECHK.TRANS64 P0, [R0+URZ+0x90], R5 ;  /* 0x00009005000085a7 */ /* 0x000ea400080010ff */
[----:B--2---:R-:W-:Y:S05]  /*8470*/  @!P0 BRA `(.L_x_69) ;  /* 0xfffffffc00f08947 */ /* 0x004fea000383ffff */
[----:B------:R-:W-:Y:S05]  /*8480*/  BRA `(.L_x_147) ;  /* 0xffffffb000f47947 */ /* 0x000fea000383ffff */
.L_x_71:
[----:B------:R-:W-:-:S07]  /*8490*/  MOV R0, UR8 ;  /* 0x0000000800007c02 */ /* 0x000fce0008000f00 */
.L_x_148:
[----:B-1----:R1:W2:Y:S02]  /*84a0*/  SYNCS.PHASECHK.TRANS64.TRYWAIT P0, [R0+URZ+0xd0], R5 ;  /* 0x0000d005000075a7 */ /* 0x0022a400080011ff */
[----:B--2---:R-:W-:Y:S05]  /*84b0*/  @!P0 NANOSLEEP.SYNCS 0x989680 ;  /* 0x009896800000895d */ /* 0x004fea0003900000 */
[----:B------:R-:W2:Y:S02]  /*84c0*/  @!P0 SYNCS.PHASECHK.TRANS64 P0, [R0+URZ+0xd0], R5 ;  /* 0x0000d005000085a7 */ /* 0x000ea400080010ff */
[----:B--2---:R-:W-:Y:S05]  /*84d0*/  @!P0 BRA `(.L_x_148) ;  /* 0xfffffffc00f08947 */ /* 0x004fea000383ffff */
[----:B------:R-:W-:Y:S05]  /*84e0*/  BRA `(.L_x_149) ;  /* 0xffffffb400407947 */ /* 0x000fea000383ffff */
.L_x_74:
[----:B------:R-:W-:Y:S07]  /*84f0*/  MOV R0, UR14 ;  /* 0x0000000e00007c02 */ /* 0x000fee0008000f00 */
.L_x_150:
[----:B-1----:R1:W2:Y:S02]  /*8500*/  SYNCS.PHASECHK.TRANS64.TRYWAIT P0, [R0+URZ], R5 ;  /* 0x00000005000075a7 */ /* 0x0022a400080011ff */
[----:B--2---:R-:W-:Y:S05]  /*8510*/  @!P0 NANOSLEEP.SYNCS 0x989680 ;  /* 0x009896800000895d */ /* 0x004fea0003900000 */
[----:B------:R-:W2:Y:S02]  /*8520*/  @!P0 SYNCS.PHASECHK.TRANS64 P0, [R0+URZ], R5 ;  /* 0x00000005000085a7 */ /* 0x000ea400080010ff */
[----:B--2---:R-:W-:Y:S05]  /*8530*/  @!P0 BRA `(.L_x_150) ;  /* 0xfffffffc00f08947 */ /* 0x004fea000383ffff */
[----:B------:R-:W-:Y:S05]  /*8540*/  BRA `(.L_x_73) ;  /* 0xffffffb400547947 */ /* 0x000fea000383ffff */
.L_x_78:
[----:B-1----:R-:W-:-:S07]  /*8550*/  MOV R0, UR8 ;  /* 0x0000000800007c02 */ /* 0x002fce0008000f00 */
.L_x_151:
[----:B-1----:R1:W2:Y:S02]  /*8560*/  SYNCS.PHASECHK.TRANS64.TRYWAIT P0, [R0+URZ], R3 ;  /* 0x00000003000075a7 */ /* 0x0022a400080011ff */
[----:B--2---:R-:W-:Y:S05]  /*8570*/  @!P0 NANOSLEEP.SYNCS 0x989680 ;  /* 0x009896800000895d */ /* 0x004fea0003900000 */
[----:B------:R-:W2:Y:S02]  /*8580*/  @!P0 SYNCS.PHASECHK.TRANS64 P0, [R0+URZ], R3 ;  /* 0x00000003000085a7 */ /* 0x000ea400080010ff */
[----:B--2---:R-:W-:Y:S05]  /*8590*/  @!P0 BRA `(.L_x_151) ;  /* 0xfffffffc00f08947 */ /* 0x004fea000383ffff */
[----:B------:R-:W-:Y:S05]  /*85a0*/  BRA `(.L_x_152) ;  /* 0xffffffb800987947 */ /* 0x000fea000383ffff */
.L_x_79:
[----:B------:R-:W-:-:S07]  /*85b0*/  MOV R0, UR8 ;  /* 0x0000000800007c02 */ /* 0x000fce0008000f00 */
.L_x_153:
[----:B-1----:R1:W2:Y:S02]  /*85c0*/  SYNCS.PHASECHK.TRANS64.TRYWAIT P0, [R0+URZ], R3 ;  /* 0x00000003000075a7 */ /* 0x0022a400080011ff */
[----:B--2---:R-:W-:Y:S05]  /*85d0*/  @!P0 NANOSLEEP.SYNCS 0x989680 ;  /* 0x009896800000895d */ /* 0x004fea0003900000 */
[----:B------:R-:W2:Y:S02]  /*85e0*/  @!P0 SYNCS.PHASECHK.TRANS64 P0, [R0+URZ], R3 ;  /* 0x00000003000085a7 */ /* 0x000ea400080010ff */
[----:B--2---:R-:W-:Y:S05]  /*85f0*/  @!P0 BRA `(.L_x_153) ;  /* 0xfffffffc00f08947 */ /* 0x004fea000383ffff */
[----:B------:R-:W-:Y:S05]  /*8600*/  BRA `(.L_x_154) ;  /* 0xffffffb800a47947 */ /* 0x000fea000383ffff */
.L_x_80:
[----:B------:R-:W-:-:S07]  /*8610*/  MOV R0, UR8 ;  /* 0x0000000800007c02 */ /* 0x000fce0008000f00 */
.L_x_155:
[----:B-1----:R1:W2:Y:S02]  /*8620*/  SYNCS.PHASECHK.TRANS64.TRYWAIT P0, [R0+URZ], R3 ;  /* 0x00000003000075a7 */ /* 0x0022a400080011ff */
[----:B--2---:R-:W-:Y:S05]  /*8630*/  @!P0 NANOSLEEP.SYNCS 0x989680 ;  /* 0x009896800000895d */ /* 0x004fea0003900000 */
[----:B------:R-:W2:Y:S02]  /*8640*/  @!P0 SYNCS.PHASECHK.TRANS64 P0, [R0+URZ], R3 ;  /* 0x00000003000085a7 */ /* 0x000ea400080010ff */
[----:B--2---:R-:W-:Y:S05]  /*8650*/  @!P0 BRA `(.L_x_155) ;  /* 0xfffffffc00f08947 */ /* 0x004fea000383ffff */
[----:B------:R-:W-:Y:S05]  /*8660*/  BRA `(.L_x_156) ;  /* 0xffffffb800b07947 */ /* 0x000fea000383ffff */
.L_x_83:
[----:B------:R-:W-:-:S07]  /*8670*/  MOV R0, UR7 ;  /* 0x0000000700007c02 */ /* 0x000fce0008000f00 */
.L_x_157:
[----:B-1----:R1:W2:Y:S02]  /*8680*/  SYNCS.PHASECHK.TRANS64.TRYWAIT P1, [R0+URZ+0x110], R3 ;  /* 0x00011003000075a7 */ /* 0x0022a400080211ff */
[----:B--2---:R-:W-:Y:S05]  /*8690*/  @!P1 NANOSLEEP.SYNCS 0x989680 ;  /* 0x009896800000995d */ /* 0x004fea0003900000 */
[----:B------:R-:W2:Y:S02]  /*86a0*/  @!P1 SYNCS.PHASECHK.TRANS64 P1, [R0+URZ+0x110], R3 ;  /* 0x00011003000095a7 */ /* 0x000ea400080210ff */
[----:B--2---:R-:W-:Y:S05]  /*86b0*/  @!P1 BRA `(.L_x_157) ;  /* 0xfffffffc00f09947 */ /* 0x004fea000383ffff */
[----:B------:R-:W-:Y:S05]  /*86c0*/  BRA `(.L_x_158) ;  /* 0xffffffb800fc7947 */ /* 0x000fea000383ffff */
.L_x_88:
[----:B--2---:R2:W4:Y:S02]  /*86d0*/  SYNCS.PHASECHK.TRANS64.TRYWAIT P0, [R0+URZ+0x90], R3 ;  /* 0x00009003000075a7 */ /* 0x00452400080011ff */
[----:B----4-:R-:W-:Y:S05]  /*86e0*/  @!P0 NANOSLEEP.SYNCS 0x989680 ;  /* 0x009896800000895d */ /* 0x010fea0003900000 */
[----:B------:R-:W4:Y:S02]  /*86f0*/  @!P0 SYNCS.PHASECHK.TRANS64 P0, [R0+URZ+0x90], R3 ;  /* 0x00009003000085a7 */ /* 0x000f2400080010ff */
[----:B----4-:R-:W-:Y:S05]  /*8700*/  @!P0 BRA `(.L_x_88) ;  /* 0xfffffffc00f08947 */ /* 0x010fea000383ffff */
[----:B------:R-:W-:Y:S05]  /*8710*/  BRA `(.L_x_159) ;  /* 0xffffffc000087947 */ /* 0x000fea000383ffff */
.L_x_91:
[----:B------:R-:W-:Y:S07]  /*8720*/  MOV R0, UR6 ;  /* 0x0000000600007c02 */ /* 0x000fee0008000f00 */
.L_x_160:
[----:B--2---:R2:W4:Y:S02]  /*8730*/  SYNCS.PHASECHK.TRANS64.TRYWAIT P0, [R0+URZ+0x88], R3 ;  /* 0x00008803000075a7 */ /* 0x00452400080011ff */
[----:B----4-:R-:W-:Y:S05]  /*8740*/  @!P0 NANOSLEEP.SYNCS 0x989680 ;  /* 0x009896800000895d */ /* 0x010fea0003900000 */
[----:B------:R-:W4:Y:S02]  /*8750*/  @!P0 SYNCS.PHASECHK.TRANS64 P0, [R0+URZ+0x88], R3 ;  /* 0x00008803000085a7 */ /* 0x000f2400080010ff */
[----:B----4-:R-:W-:Y:S05]  /*8760*/  @!P0 BRA `(.L_x_160) ;  /* 0xfffffffc00f08947 */ /* 0x010fea000383ffff */
[----:B------:R-:W-:Y:S05]  /*8770*/  BRA `(.L_x_90) ;  /* 0xffffffc000e87947 */ /* 0x000fea000383ffff */
.L_x_94:
[----:B--2---:R-:W-:Y:S07]  /*8780*/  MOV R3, UR6 ;  /* 0x0000000600037c02 */ /* 0x004fee0008000f00 */
.L_x_161:
[----:B-1----:R1:W2:Y:S02]  /*8790*/  SYNCS.PHASECHK.TRANS64.TRYWAIT P0, [R3+URZ+0x70], R12 ;  /* 0x0000700c030075a7 */ /* 0x0022a400080011ff */
[----:B--2---:R-:W-:Y:S05]  /*87a0*/  @!P0 NANOSLEEP.SYNCS 0x989680 ;  /* 0x009896800000895d */ /* 0x004fea0003900000 */
[----:B------:R-:W2:Y:S02]  /*87b0*/  @!P0 SYNCS.PHASECHK.TRANS64 P0, [R3+URZ+0x70], R12 ;  /* 0x0000700c030085a7 */ /* 0x000ea400080010ff */
[----:B--2---:R-:W-:Y:S05]  /*87c0*/  @!P0 BRA `(.L_x_161) ;  /* 0xfffffffc00f08947 */ /* 0x004fea000383ffff */
[----:B------:R-:W-:Y:S05]  /*87d0*/  BRA `(.L_x_162) ;  /* 0xffffffc400607947 */ /* 0x000fea000383ffff */
.L_x_95:
[----:B------:R-:W-:Y:S07]  /*87e0*/  MOV R3, UR6 ;  /* 0x0000000600037c02 */ /* 0x000fee0008000f00 */
.L_x_163:
[----:B-1----:R1:W2:Y:S02]  /*87f0*/  SYNCS.PHASECHK.TRANS64.TRYWAIT P0, [R3+URZ+0x78], R12 ;  /* 0x0000780c030075a7 */ /* 0x0022a400080011ff */
[----:B--2---:R-:W-:Y:S05]  /*8800*/  @!P0 NANOSLEEP.SYNCS 0x989680 ;  /* 0x009896800000895d */ /* 0x004fea0003900000 */
[----:B------:R-:W2:Y:S02]  /*8810*/  @!P0 SYNCS.PHASECHK.TRANS64 P0, [R3+URZ+0x78], R12 ;  /* 0x0000780c030085a7 */ /* 0x000ea400080010ff */
[----:B--2---:R-:W-:Y:S05]  /*8820*/  @!P0 BRA `(.L_x_163) ;  /* 0xfffffffc00f08947 */ /* 0x004fea000383ffff */
[----:B------:R-:W-:Y:S05]  /*8830*/  BRA `(.L_x_164) ;  /* 0xffffffc400f87947 */ /* 0x000fea000383ffff */
.L_x_97:
[----:B------:R-:W-:-:S07]  /*8840*/  MOV R0, UR6 ;  /* 0x0000000600007c02 */ /* 0x000fce0008000f00 */
.L_x_165:
[----:B-1----:R1:W4:Y:S02]  /*8850*/  SYNCS.PHASECHK.TRANS64.TRYWAIT P0, [R0+URZ+0x70], R3 ;  /* 0x00007003000075a7 */ /* 0x00232400080011ff */
[----:B----4-:R-:W-:Y:S05]  /*8860*/  @!P0 NANOSLEEP.SYNCS 0x989680 ;  /* 0x009896800000895d */ /* 0x010fea0003900000 */
[----:B------:R-:W4:Y:S02]  /*8870*/  @!P0 SYNCS.PHASECHK.TRANS64 P0, [R0+URZ+0x70], R3 ;  /* 0x00007003000085a7 */ /* 0x000f2400080010ff */
[----:B----4-:R-:W-:Y:S05]  /*8880*/  @!P0 BRA `(.L_x_165) ;  /* 0xfffffffc00f08947 */ /* 0x010fea000383ffff */
[----:B------:R-:W-:Y:S05]  /*8890*/  BRA `(.L_x_166) ;  /* 0xffffffc800807947 */ /* 0x000fea000383ffff */
.L_x_99:
[----:B--2---:R2:W3:Y:S02]  /*88a0*/  SYNCS.PHASECHK.TRANS64.TRYWAIT P0, [R0+URZ+0x90], R3 ;  /* 0x00009003000075a7 */ /* 0x0044e400080011ff */
[----:B---3--:R-:W-:Y:S05]  /*88b0*/  @!P0 NANOSLEEP.SYNCS 0x989680 ;  /* 0x009896800000895d */ /* 0x008fea0003900000 */
[----:B------:R-:W3:Y:S02]  /*88c0*/  @!P0 SYNCS.PHASECHK.TRANS64 P0, [R0+URZ+0x90], R3 ;  /* 0x00009003000085a7 */ /* 0x000ee400080010ff */
[----:B---3--:R-:W-:Y:S05]  /*88d0*/  @!P0 BRA `(.L_x_99) ;  /* 0xfffffffc00f08947 */ /* 0x008fea000383ffff */
[----:B------:R-:W-:Y:S05]  /*88e0*/  BRA `(.L_x_167) ;  /* 0xffffffcc00487947 */ /* 0x000fea000383ffff */
.L_x_110:
[----:B-1----:R1:W3:Y:S02]  /*88f0*/  SYNCS.PHASECHK.TRANS64.TRYWAIT P1, [R3+URZ+0x60], R0 ;  /* 0x00006000030075a7 */ /* 0x0022e400080211ff */
[----:B---3--:R-:W-:Y:S05]  /*8900*/  @!P1 NANOSLEEP.SYNCS 0x989680 ;  /* 0x009896800000995d */ /* 0x008fea0003900000 */
[----:B------:R-:W3:Y:S02]  /*8910*/  @!P1 SYNCS.PHASECHK.TRANS64 P1, [R3+URZ+0x60], R0 ;  /* 0x00006000030095a7 */ /* 0x000ee400080210ff */
[----:B---3--:R-:W-:Y:S05]  /*8920*/  @!P1 BRA `(.L_x_110) ;  /* 0xfffffffc00f09947 */ /* 0x008fea000383ffff */
[----:B------:R-:W-:Y:S05]  /*8930*/  BRA `(.L_x_109) ;  /* 0xffffffd8005c7947 */ /* 0x000fea000383ffff */
.L_x_112:
[----:B----4-:R4:W1:Y:S02]  /*8940*/  SYNCS.PHASECHK.TRANS64.TRYWAIT P0, [R111+URZ+0xb0], R4 ;  /* 0x0000b0046f0075a7 */ /* 0x01086400080011ff */
[----:B-1----:R-:W-:Y:S05]  /*8950*/  @!P0 NANOSLEEP.SYNCS 0x989680 ;  /* 0x009896800000895d */ /* 0x002fea0003900000 */
[----:B------:R-:W1:Y:S02]  /*8960*/  @!P0 SYNCS.PHASECHK.TRANS64 P0, [R111+URZ+0xb0], R4 ;  /* 0x0000b0046f0085a7 */ /* 0x000e6400080010ff */
[----:B-1----:R-:W-:Y:S05]  /*8970*/  @!P0 BRA `(.L_x_112) ;  /* 0xfffffffc00f08947 */ /* 0x002fea000383ffff */
[----:B------:R-:W-:Y:S05]  /*8980*/  BRA `(.L_x_111) ;  /* 0xffffffd800b07947 */ /* 0x000fea000383ffff */
.L_x_120:
[----:B--2---:R2:W3:Y:S02]  /*8990*/  SYNCS.PHASECHK.TRANS64.TRYWAIT P0, [R125+URZ+0x60], R2 ;  /* 0x000060027d0075a7 */ /* 0x0044e400080011ff */
[----:B---3--:R-:W-:Y:S05]  /*89a0*/  @!P0 NANOSLEEP.SYNCS 0x989680 ;  /* 0x009896800000895d */ /* 0x008fea0003900000 */
[----:B------:R-:W3:Y:S02]  /*89b0*/  @!P0 SYNCS.PHASECHK.TRANS64 P0, [R125+URZ+0x60], R2 ;  /* 0x000060027d0085a7 */ /* 0x000ee400080010ff */
[----:B---3--:R-:W-:Y:S05]  /*89c0*/  @!P0 BRA `(.L_x_120) ;  /* 0xfffffffc00f08947 */ /* 0x008fea000383ffff */
[----:B------:R-:W-:Y:S05]  /*89d0*/  BRA `(.L_x_119) ;  /* 0xffffffe400b47947 */ /* 0x000fea000383ffff */
        .weak           $__internal_0_$__cuda_sm10x_tcgen05_guardrail_trap_col_being_dealloced_not_returned_by_alloc
        .type           $__internal_0_$__cuda_sm10x_tcgen05_guardrail_trap_col_being_dealloced_not_returned_by_alloc,@function
        .size           $__internal_0_$__cuda_sm10x_tcgen05_guardrail_trap_col_being_dealloced_not_returned_by_alloc,($__internal_1_$__cuda_sm10x_tcgen05_guardrail_trap_phase_invalid_during_alloc - $__internal_0_$__cuda_sm10x_tcgen05_guardrail_trap_col_being_dealloced_not_returned_by_alloc)
$__internal_0_$__cuda_sm10x_tcgen05_guardrail_trap_col_being_dealloced_not_returned_by_alloc:
[----:B------:R-:W-:Y:S05]  /*89e0*/  BPT.TRAP 0x1 ;  /* 0x000000040000795c */ /* 0x000fea0000300000 */
[----:B------:R-:W-:-:S04]  /*89f0*/  HFMA2 R3, -RZ, RZ, 0, 0 ;  /* 0x00000000ff037431 */ /* 0x000fc800000001ff */
[----:B------:R-:W-:Y:S05]  /*8a00*/  RET.REL.NODEC R2 `(_ZN7cutlass13device_kernelINS_4gemm6kernel13GemmUniversalIN4cute5tupleIJiiiiEEENS1_10collective13CollectiveMmaINS1_35MainloopSm100TmaUmmaWarpSpecializedILi6ELi2ELi4ENS5_IJNS4_1CILi2EEENSA_ILi1EEESC_EEEEENS5_IJNSA_ILi128EEESF_NSA_ILi256EEEEEENS_12float_e4m3_tENS5_IJlSC_lEEESI_SJ_NS4_8TiledMMAINS4_8MMA_AtomIJNS4_10MMA_TraitsINS4_25SM100_MMA_F8F6F4_2x1SM_SSEJSI_SI_fSF_SF_NS4_17integral_constantINS4_4UMMA5MajorELSQ_0EEESR_NSO_INSP_7ScaleInELSS_0EEEST_EEEEEENS4_6LayoutINS5_IJSC_SC_SC_EEENS5_IJNSA_ILi0EEESY_SY_EEEEENS5_IJNS4_10UnderscoreES11_S11_EEEEENS4_18SM100_TMA_2SM_LOADENS4_14ComposedLayoutINS4_7SwizzleILi3ELi4ELi3EEENS4_18smem_ptr_flag_bitsILi8EEENSW_INS5_IJNSA_ILi8EEESF_EEENS5_IJSF_SC_EEEEEEEvNS4_8identityES14_S1E_vS1F_EENS_8epilogue10collective18CollectiveEpilogueINS1H_23Sm100TmaWarpSpecializedILi2ELi2ELi32ELb0ELb0EEEJNS5_IJNSA_ILi64EEESF_SG_EEENS5_IJNSW_IS1M_SC_EENSW_INS5_IJNSA_ILi32EEESB_EEENS5_IJSC_S1M_EEEEEEEESI_SJ_SI_SJ_NS1H_6fusion15FusionCallbacksIS1L_NS1U_17LinearCombinationISI_fSI_fLNS_15FloatRoundStyleE2EEES1N_S1T_JEEENS4_5SM1004TMEM4LOAD26SM100_TMEM_LOAD_32dp32b32xENS4_13SM90_TMA_LOADENS15_INS16_ILi1ELi4ELi3EEES19_NSW_INS5_IJS1A_S1P_EEENS5_IJS1P_SC_EEEEEEENS4_39AutoVectorizingCopyWithAssumedAlignmentILi128EEENS4_14SM90_TMA_STOREES29_S2B_S2B_EEEvvEEEEvNT_6ParamsE) ;  /* 0xffffff74027c7950 */ /* 0x000fea0003c3ffff */
        .weak           $__internal_1_$__cuda_sm10x_tcgen05_guardrail_trap_phase_invalid_during_alloc
        .type           $__internal_1_$__cuda_sm10x_tcgen05_guardrail_trap_phase_invalid_during_alloc,@function
        .size           $__internal_1_$__cuda_sm10x_tcgen05_guardrail_trap_phase_invalid_during_alloc,($__internal_2_$__cuda_sm10x_tcgen05_guardrail_trap_unallocated_columns_being_dealloced - $__internal_1_$__cuda_sm10x_tcgen05_guardrail_trap_phase_invalid_during_alloc)
$__internal_1_$__cuda_sm10x_tcgen05_guardrail_trap_phase_invalid_during_alloc:
[----:B------:R-:W-:Y:S05]  /*8a10*/  BPT.TRAP 0x1 ;  /* 0x000000040000795c */ /* 0x000fea0000300000 */
[----:B------:R-:W-:-:S04]  /*8a20*/  MOV R3, 0x0 ;  /* 0x0000000000037802 */ /* 0x000fc80000000f00 */
[----:B------:R-:W-:Y:S05]  /*8a30*/  RET.REL.NODEC R2 `(_ZN7cutlass13device_kernelINS_4gemm6kernel13GemmUniversalIN4cute5tupleIJiiiiEEENS1_10collective13CollectiveMmaINS1_35MainloopSm100TmaUmmaWarpSpecializedILi6ELi2ELi4ENS5_IJNS4_1CILi2EEENSA_ILi1EEESC_EEEEENS5_IJNSA_ILi128EEESF_NSA_ILi256EEEEEENS_12float_e4m3_tENS5_IJlSC_lEEESI_SJ_NS4_8TiledMMAINS4_8MMA_AtomIJNS4_10MMA_TraitsINS4_25SM100_MMA_F8F6F4_2x1SM_SSEJSI_SI_fSF_SF_NS4_17integral_constantINS4_4UMMA5MajorELSQ_0EEESR_NSO_INSP_7ScaleInELSS_0EEEST_EEEEEENS4_6LayoutINS5_IJSC_SC_SC_EEENS5_IJNSA_ILi0EEESY_SY_EEEEENS5_IJNS4_10UnderscoreES11_S11_EEEEENS4_18SM100_TMA_2SM_LOADENS4_14ComposedLayoutINS4_7SwizzleILi3ELi4ELi3EEENS4_18smem_ptr_flag_bitsILi8EEENSW_INS5_IJNSA_ILi8EEESF_EEENS5_IJSF_SC_EEEEEEEvNS4_8identityES14_S1E_vS1F_EENS_8epilogue10collective18CollectiveEpilogueINS1H_23Sm100TmaWarpSpecializedILi2ELi2ELi32ELb0ELb0EEEJNS5_IJNSA_ILi64EEESF_SG_EEENS5_IJNSW_IS1M_SC_EENSW_INS5_IJNSA_ILi32EEESB_EEENS5_IJSC_S1M_EEEEEEEESI_SJ_SI_SJ_NS1H_6fusion15FusionCallbacksIS1L_NS1U_17LinearCombinationISI_fSI_fLNS_15FloatRoundStyleE2EEES1N_S1T_JEEENS4_5SM1004TMEM4LOAD26SM100_TMEM_LOAD_32dp32b32xENS4_13SM90_TMA_LOADENS15_INS16_ILi1ELi4ELi3EEES19_NSW_INS5_IJS1A_S1P_EEENS5_IJS1P_SC_EEEEEEENS4_39AutoVectorizingCopyWithAssumedAlignmentILi128EEENS4_14SM90_TMA_STOREES29_S2B_S2B_EEEvvEEEEvNT_6ParamsE) ;  /* 0xffffff7402707950 */ /* 0x000fea0003c3ffff */
        .weak           $__internal_2_$__cuda_sm10x_tcgen05_guardrail_trap_unallocated_columns_being_dealloced
        .type           $__internal_2_$__cuda_sm10x_tcgen05_guardrail_trap_unallocated_columns_being_dealloced,@function
        .size           $__internal_2_$__cuda_sm10x_tcgen05_guardrail_trap_unallocated_columns_being_dealloced,(.L_x_169 - $__internal_2_$__cuda_sm10x_tcgen05_guardrail_trap_unallocated_columns_being_dealloced)
$__internal_2_$__cuda_sm10x_tcgen05_guardrail_trap_unallocated_columns_being_dealloced:
[----:B------:R-:W-:Y:S05]  /*8a40*/  BPT.TRAP 0x1 ;  /* 0x000000040000795c */ /* 0x000fea0000300000 */
[----:B------:R-:W-:-:S04]  /*8a50*/  HFMA2 R3, -RZ, RZ, 0, 0 ;  /* 0x00000000ff037431 */ /* 0x000fc800000001ff */
[----:B------:R-:W-:Y:S05]  /*8a60*/  RET.REL.NODEC R2 `(_ZN7cutlass13device_kernelINS_4gemm6kernel13GemmUniversalIN4cute5tupleIJiiiiEEENS1_10collective13CollectiveMmaINS1_35MainloopSm100TmaUmmaWarpSpecializedILi6ELi2ELi4ENS5_IJNS4_1CILi2EEENSA_ILi1EEESC_EEEEENS5_IJNSA_ILi128EEESF_NSA_ILi256EEEEEENS_12float_e4m3_tENS5_IJlSC_lEEESI_SJ_NS4_8TiledMMAINS4_8MMA_AtomIJNS4_10MMA_TraitsINS4_25SM100_MMA_F8F6F4_2x1SM_SSEJSI_SI_fSF_SF_NS4_17integral_constantINS4_4UMMA5MajorELSQ_0EEESR_NSO_INSP_7ScaleInELSS_0EEEST_EEEEEENS4_6LayoutINS5_IJSC_SC_SC_EEENS5_IJNSA_ILi0EEESY_SY_EEEEENS5_IJNS4_10UnderscoreES11_S11_EEEEENS4_18SM100_TMA_2SM_LOADENS4_14ComposedLayoutINS4_7SwizzleILi3ELi4ELi3EEENS4_18smem_ptr_flag_bitsILi8EEENSW_INS5_IJNSA_ILi8EEESF_EEENS5_IJSF_SC_EEEEEEEvNS4_8identityES14_S1E_vS1F_EENS_8epilogue10collective18CollectiveEpilogueINS1H_23Sm100TmaWarpSpecializedILi2ELi2ELi32ELb0ELb0EEEJNS5_IJNSA_ILi64EEESF_SG_EEENS5_IJNSW_IS1M_SC_EENSW_INS5_IJNSA_ILi32EEESB_EEENS5_IJSC_S1M_EEEEEEEESI_SJ_SI_SJ_NS1H_6fusion15FusionCallbacksIS1L_NS1U_17LinearCombinationISI_fSI_fLNS_15FloatRoundStyleE2EEES1N_S1T_JEEENS4_5SM1004TMEM4LOAD26SM100_TMEM_LOAD_32dp32b32xENS4_13SM90_TMA_LOADENS15_INS16_ILi1ELi4ELi3EEES19_NSW_INS5_IJS1A_S1P_EEENS5_IJS1P_SC_EEEEEEENS4_39AutoVectorizingCopyWithAssumedAlignmentILi128EEENS4_14SM90_TMA_STOREES29_S2B_S2B_EEEvvEEEEvNT_6ParamsE) ;  /* 0xffffff7402647950 */ /* 0x000fea0003c3ffff */
.L_x_168:
[----:B------:R-:W-:-:S00]  /*8a70*/  BRA `(.L_x_168) ;  /* 0xfffffffc00fc7947 */ /* 0x000fc0000383ffff */
[----:B------:R-:W-:-:S00]  /*8a80*/  NOP ;  /* 0x0000000000007918 */ /* 0x000fc00000000000 */
[----:B------:R-:W-:-:S00]  /*8a90*/  NOP ;  /* 0x0000000000007918 */ /* 0x000fc00000000000 */
[----:B------:R-:W-:-:S00]  /*8aa0*/  NOP ;  /* 0x0000000000007918 */ /* 0x000fc00000000000 */
[----:B------:R-:W-:-:S00]  /*8ab0*/  NOP ;  /* 0x0000000000007918 */ /* 0x000fc00000000000 */
[----:B------:R-:W-:-:S00]  /*8ac0*/  NOP ;  /* 0x0000000000007918 */ /* 0x000fc00000000000 */
[----:B------:R-:W-:-:S00]  /*8ad0*/  NOP ;  /* 0x0000000000007918 */ /* 0x000fc00000000000 */
[----:B------:R-:W-:-:S00]  /*8ae0*/  NOP ;  /* 0x0000000000007918 */ /* 0x000fc00000000000 */
[----:B------:R-:W-:-:S00]  /*8af0*/  NOP ;  /* 0x0000000000007918 */ /* 0x000fc00000000000 */
.L_x_169:


//--------------------- .nv.global.init           --------------------------
	.section	.nv.global.init,"aw",@progbits
.nv.global.init:
	.type		$str$27,@object
	.size		$str$27,($str$28 - $str$27)
$str$27:
        /*0000*/ 	.byte	0x28, 0x61, 0x64, 0x64, 0x72, 0x65, 0x73, 0x73, 0x20, 0x26, 0x20, 0x6d, 0x61, 0x73, 0x6b, 0x29
        /*0010*/ 	.byte	0x20, 0x3d, 0x3d, 0x20, 0x30, 0x00
	.type		$str$28,@object
	.size		$str$28,($str$26 - $str$28)
$str$28:
        /*0016*/ 	.byte	0x2f, 0x74, 0x6d, 0x70, 0x2f, 0x63, 0x75, 0x74, 0x6c, 0x61, 0x73, 0x73, 0x5f, 0x73, 0x77, 0x65
        /*0026*/ 	.byte	0x65, 0x70, 0x5f, 0x73, 0x72, 0x63, 0x2f, 0x69, 0x6e, 0x63, 0x6c, 0x75, 0x64, 0x65, 0x2f, 0x63
        /*0036*/ 	.byte	0x75, 0x74, 0x65, 0x2f, 0x70, 0x6f, 0x69, 0x6e, 0x74, 0x65, 0x72, 0x5f, 0x66, 0x6c, 0x61, 0x67
        /*0046*/ 	.byte	0x67, 0x65, 0x64, 0x2e, 0x68, 0x70, 0x70, 0x00
	.type		$str$26,@object
	.size		$str$26,($str$25 - $str$26)
$str$26:
        /*004e*/ 	.byte	0x2f, 0x74, 0x6d, 0x70, 0x2f, 0x63, 0x75, 0x74, 0x6c, 0x61, 0x73, 0x73, 0x5f, 0x73, 0x77, 0x65
        /*005e*/ 	.byte	0x65, 0x70, 0x5f, 0x73, 0x72, 0x63, 0x2f, 0x69, 0x6e, 0x63, 0x6c, 0x75, 0x64, 0x65, 0x2f, 0x63
        /*006e*/ 	.byte	0x75, 0x74, 0x65, 0x2f, 0x61, 0x74, 0x6f, 0x6d, 0x2f, 0x63, 0x6f, 0x70, 0x79, 0x5f, 0x74, 0x72
        /*007e*/ 	.byte	0x61, 0x69, 0x74, 0x73, 0x5f, 0x73, 0x6d, 0x31, 0x30, 0x30, 0x2e, 0x68, 0x70, 0x70, 0x00
	.type		$str$25,@object
	.size		$str$25,(__unnamed_1 - $str$25)
$str$25:
        /*008d*/ 	.byte	0x28, 0x28, 0x75, 0x69, 0x6e, 0x74, 0x33, 0x32, 0x5f, 0x74, 0x28, 0x74, 0x68, 0x72, 0x65, 0x61
        /*009d*/ 	.byte	0x64, 0x49, 0x64, 0x78, 0x2e, 0x78, 0x29, 0x20, 0x2f, 0x20, 0x33, 0x32, 0x29, 0x20, 0x25, 0x20
        /*00ad*/ 	.byte	0x34, 0x29, 0x20, 0x3d, 0x3d, 0x20, 0x28, 0x28, 0x28, 0x74, 0x6d, 0x65, 0x6d, 0x5f, 0x61, 0x64
        /*00bd*/ 	.byte	0x64, 0x72, 0x20, 0x3e, 0x3e, 0x20, 0x31, 0x36, 0x29, 0x20, 0x2f, 0x20, 0x33, 0x32, 0x29, 0x20
        /*00cd*/ 	.byte	0x25, 0x20, 0x34, 0x29, 0x00
	.type		__unnamed_1,@object
	.size		__unnamed_1,(__unnamed_2 - __unnamed_1)
__unnamed_1:
        /*00d2*/ 	.byte	0x61, 0x75, 0x74, 0x6f, 0x20, 0x63, 0x75, 0x74, 0x65, 0x3a, 0x3a, 0x61, 0x73, 0x5f, 0x70, 0x6f
        /* <DEDUP_REMOVED lines=24> */
        /*0262*/ 	.byte	0x3a, 0x3a, 0x43, 0x3c, 0x34, 0x30, 0x39, 0x36, 0x3e, 0x3e, 0x3e, 0x3e, 0x5d, 0x00
	.type		__unnamed_2,@object
	.size		__unnamed_2,(.L_2 - __unnamed_2)
__unnamed_2:
        /* <DEDUP_REMOVED lines=40> */
        /*04f0*/ 	.byte	0x74, 0x65, 0x3a, 0x3a, 0x43, 0x3c, 0x30, 0x3e, 0x3e, 0x3e, 0x3e, 0x5d, 0x00
.L_2:


//--------------------- .nv.shared._ZN7cutlass13device_kernelINS_4gemm6kernel13GemmUniversalIN4cute5tupleIJiiiiEEENS1_10collective13CollectiveMmaINS1_35MainloopSm100TmaUmmaWarpSpecializedILi6ELi2ELi4ENS5_IJNS4_1CILi2EEENSA_ILi1EEESC_EEEEENS5_IJNSA_ILi128EEESF_NSA_ILi256EEEEEENS_12float_e4m3_tENS5_IJlSC_lEEESI_SJ_NS4_8TiledMMAINS4_8MMA_AtomIJNS4_10MMA_TraitsINS4_25SM100_MMA_F8F6F4_2x1SM_SSEJSI_SI_fSF_SF_NS4_17integral_constantINS4_4UMMA5MajorELSQ_0EEESR_NSO_INSP_7ScaleInELSS_0EEEST_EEEEEENS4_6LayoutINS5_IJSC_SC_SC_EEENS5_IJNSA_ILi0EEESY_SY_EEEEENS5_IJNS4_10UnderscoreES11_S11_EEEEENS4_18SM100_TMA_2SM_LOADENS4_14ComposedLayoutINS4_7SwizzleILi3ELi4ELi3EEENS4_18smem_ptr_flag_bitsILi8EEENSW_INS5_IJNSA_ILi8EEESF_EEENS5_IJSF_SC_EEEEEEEvNS4_8identityES14_S1E_vS1F_EENS_8epilogue10collective18CollectiveEpilogueINS1H_23Sm100TmaWarpSpecializedILi2ELi2ELi32ELb0ELb0EEEJNS5_IJNSA_ILi64EEESF_SG_EEENS5_IJNSW_IS1M_SC_EENSW_INS5_IJNSA_ILi32EEESB_EEENS5_IJSC_S1M_EEEEEEEESI_SJ_SI_SJ_NS1H_6fusion15FusionCallbacksIS1L_NS1U_17LinearCombinationISI_fSI_fLNS_15FloatRoundStyleE2EEES1N_S1T_JEEENS4_5SM1004TMEM4LOAD26SM100_TMEM_LOAD_32dp32b32xENS4_13SM90_TMA_LOADENS15_INS16_ILi1ELi4ELi3EEES19_NSW_INS5_IJS1A_S1P_EEENS5_IJS1P_SC_EEEEEEENS4_39AutoVectorizingCopyWithAssumedAlignmentILi128EEENS4_14SM90_TMA_STOREES29_S2B_S2B_EEEvvEEEEvNT_6ParamsE --------------------------
	.section	.nv.shared._ZN7cutlass13device_kernelINS_4gemm6kernel13GemmUniversalIN4cute5tupleIJiiiiEEENS1_10collective13CollectiveMmaINS1_35MainloopSm100TmaUmmaWarpSpecializedILi6ELi2ELi4ENS5_IJNS4_1CILi2EEENSA_ILi1EEESC_EEEEENS5_IJNSA_ILi128EEESF_NSA_ILi256EEEEEENS_12float_e4m3_tENS5_IJlSC_lEEESI_SJ_NS4_8TiledMMAINS4_8MMA_AtomIJNS4_10MMA_TraitsINS4_25SM100_MMA_F8F6F4_2x1SM_SSEJSI_SI_fSF_SF_NS4_17integral_constantINS4_4UMMA5MajorELSQ_0EEESR_NSO_INSP_7ScaleInELSS_0EEEST_EEEEEENS4_6LayoutINS5_IJSC_SC_SC_EEENS5_IJNSA_ILi0EEESY_SY_EEEEENS5_IJNS4_10UnderscoreES11_S11_EEEEENS4_18SM100_TMA_2SM_LOADENS4_14ComposedLayoutINS4_7SwizzleILi3ELi4ELi3EEENS4_18smem_ptr_flag_bitsILi8EEENSW_INS5_IJNSA_ILi8EEESF_EEENS5_IJSF_SC_EEEEEEEvNS4_8identityES14_S1E_vS1F_EENS_8epilogue10collective18CollectiveEpilogueINS1H_23Sm100TmaWarpSpecializedILi2ELi2ELi32ELb0ELb0EEEJNS5_IJNSA_ILi64EEESF_SG_EEENS5_IJNSW_IS1M_SC_EENSW_INS5_IJNSA_ILi32EEESB_EEENS5_IJSC_S1M_EEEEEEEESI_SJ_SI_SJ_NS1H_6fusion15FusionCallbacksIS1L_NS1U_17LinearCombinationISI_fSI_fLNS_15FloatRoundStyleE2EEES1N_S1T_JEEENS4_5SM1004TMEM4LOAD26SM100_TMEM_LOAD_32dp32b32xENS4_13SM90_TMA_LOADENS15_INS16_ILi1ELi4ELi3EEES19_NSW_INS5_IJS1A_S1P_EEENS5_IJS1P_SC_EEEEEEENS4_39AutoVectorizingCopyWithAssumedAlignmentILi128EEENS4_14SM90_TMA_STOREES29_S2B_S2B_EEEvvEEEEvNT_6ParamsE,"aw",@nobits
	.sectionflags	@""
	.align	16
	.zero		1024


//--------------------- .nv.shared.reserved.0     --------------------------
	.section	.nv.shared.reserved.0,"aw",@nobits
	.weak		__nv_reservedSMEM_offset_0_alias
	.size		__nv_reservedSMEM_offset_0_alias, 0, 64
	.other		__nv_reservedSMEM_offset_0_alias,@"STO_CUDA_RESERVED_SHARED STV_DEFAULT"
__nv_reservedSMEM_offset_0_alias:
	.zero		0
.nv.shared.reserved.0:
	.zero		64
	.weak		__nv_reservedSMEM_tcgen05_partition
	.type		__nv_reservedSMEM_tcgen05_partition,@object
	.size		__nv_reservedSMEM_tcgen05_partition,(.L_0 - __nv_reservedSMEM_tcgen05_partition)
__nv_reservedSMEM_tcgen05_partition:
	.zero		32
.L_0:


//--------------------- .nv.global                --------------------------
	.section	.nv.global,"aw",@nobits
.nv.global:
	.type		_ZN40_INTERNAL_1c909f8f_4_k_cu_9d553f3d_326504cute1_E,@object
	.size		_ZN40_INTERNAL_1c909f8f_4_k_cu_9d553f3d_326504cute1_E,(_ZN40_INTERNAL_1c909f8f_4_k_cu_9d553f3d_326504cuda3std3__45__cpo6cbeginE - _ZN40_INTERNAL_1c909f8f_4_k_cu_9d553f3d_326504cute1_E)
_ZN40_INTERNAL_1c909f8f_4_k_cu_9d553f3d_326504cute1_E:
	.zero		1
	.type		_ZN40_INTERNAL_1c909f8f_4_k_cu_9d553f3d_326504cuda3std3__45__cpo6cbeginE,@object
	.size		_ZN40_INTERNAL_1c909f8f_4_k_cu_9d553f3d_326504cuda3std3__45__cpo6cbeginE,(_ZN40_INTERNAL_1c909f8f_4_k_cu_9d553f3d_326504cuda3std3__48in_placeE - _ZN40_INTERNAL_1c909f8f_4_k_cu_9d553f3d_326504cuda3std3__45__cpo6cbeginE)
_ZN40_INTERNAL_1c909f8f_4_k_cu_9d553f3d_326504cuda3std3__45__cpo6cbeginE:
	.zero		1
	.type		_ZN40_INTERNAL_1c909f8f_4_k_cu_9d553f3d_326504cuda3std3__48in_placeE,@object
	.size		_ZN40_INTERNAL_1c909f8f_4_k_cu_9d553f3d_326504cuda3std3__48in_placeE,(_ZN40_INTERNAL_1c909f8f_4_k_cu_9d553f3d_326504cuda3std6ranges3__45__cpo9iter_moveE - _ZN40_INTERNAL_1c909f8f_4_k_cu_9d553f3d_326504cuda3std3__48in_placeE)
_ZN40_INTERNAL_1c909f8f_4_k_cu_9d553f3d_326504cuda3std3__48in_placeE:
	.zero		1
	.type		_ZN40_INTERNAL_1c909f8f_4_k_cu_9d553f3d_326504cuda3std6ranges3__45__cpo9iter_moveE,@object
	.size		_ZN40_INTERNAL_1c909f8f_4_k_cu_9d553f3d_326504cuda3std6ranges3__45__cpo9iter_moveE,(_ZN40_INTERNAL_1c909f8f_4_k_cu_9d553f3d_326504cuda3std3__45__cpo5beginE - _ZN40_INTERNAL_1c909f8f_4_k_cu_9d553f3d_326504cuda3std6ranges3__45__cpo9iter_moveE)
_ZN40_INTERNAL_1c909f8f_4_k_cu_9d553f3d_326504cuda3std6ranges3__45__cpo9iter_moveE:
	.zero		1
	.type		_ZN40_INTERNAL_1c909f8f_4_k_cu_9d553f3d_326504cuda3std3__45__cpo5beginE,@object
	.size		_ZN40_INTERNAL_1c909f8f_4_k_cu_9d553f3d_326504cuda3std3__45__cpo5beginE,(_ZN40_INTERNAL_1c909f8f_4_k_cu_9d553f3d_326504cuda3std3__442_GLOBAL__N__1c909f8f_4_k_cu_9d553f3d_326506ignoreE - _ZN40_INTERNAL_1c909f8f_4_k_cu_9d553f3d_326504cuda3std3__45__cpo5beginE)
_ZN40_INTERNAL_1c909f8f_4_k_cu_9d553f3d_326504cuda3std3__45__cpo5beginE:
	.zero		1
	.type		_ZN40_INTERNAL_1c909f8f_4_k_cu_9d553f3d_326504cuda3std3__442_GLOBAL__N__1c909f8f_4_k_cu_9d553f3d_326506ignoreE,@object
	.size		_ZN40_INTERNAL_1c909f8f_4_k_cu_9d553f3d_326504cuda3std3__442_GLOBAL__N__1c909f8f_4_k_cu_9d553f3d_326506ignoreE,(_ZN40_INTERNAL_1c909f8f_4_k_cu_9d553f3d_326504cute7productE - _ZN40_INTERNAL_1c909f8f_4_k_cu_9d553f3d_326504cuda3std3__442_GLOBAL__N__1c909f8f_4_k_cu_9d553f3d_326506ignoreE)
_ZN40_INTERNAL_1c909f8f_4_k_cu_9d553f3d_326504cuda3std3__442_GLOBAL__N__1c909f8f_4_k_cu_9d553f3d_326506ignoreE:
	.zero		1
	.type		_ZN40_INTERNAL_1c909f8f_4_k_cu_9d553f3d_326504cute7productE,@object
	.size		_ZN40_INTERNAL_1c909f8f_4_k_cu_9d553f3d_326504cute7productE,(_ZN40_INTERNAL_1c909f8f_4_k_cu_9d553f3d_326504cuda3std3__45__cpo3endE - _ZN40_INTERNAL_1c909f8f_4_k_cu_9d553f3d_326504cute7productE)
_ZN40_INTERNAL_1c909f8f_4_k_cu_9d553f3d_326504cute7productE:
	.zero		1
	.type		_ZN40_INTERNAL_1c909f8f_4_k_cu_9d553f3d_326504cuda3std3__45__cpo3endE,@object
	.size		_ZN40_INTERNAL_1c909f8f_4_k_cu_9d553f3d_326504cuda3std3__45__cpo3endE,(_ZN40_INTERNAL_1c909f8f_4_k_cu_9d553f3d_326504cuda3std3__419piecewise_constructE - _ZN40_INTERNAL_1c909f8f_4_k_cu_9d553f3d_326504cuda3std3__45__cpo3endE)
_ZN40_INTERNAL_1c909f8f_4_k_cu_9d553f3d_326504cuda3std3__45__cpo3endE:
	.zero		1
	.type		_ZN40_INTERNAL_1c909f8f_4_k_cu_9d553f3d_326504cuda3std3__419piecewise_constructE,@object
	.size		_ZN40_INTERNAL_1c909f8f_4_k_cu_9d553f3d_326504cuda3std3__419piecewise_constructE,(_ZN40_INTERNAL_1c909f8f_4_k_cu_9d553f3d_326504cuda3std3__45__cpo4cendE - _ZN40_INTERNAL_1c909f8f_4_k_cu_9d553f3d_326504cuda3std3__419piecewise_constructE)
_ZN40_INTERNAL_1c909f8f_4_k_cu_9d553f3d_326504cuda3std3__419piecewise_constructE:
	.zero		1
	.type		_ZN40_INTERNAL_1c909f8f_4_k_cu_9d553f3d_326504cuda3std3__45__cpo4cendE,@object
	.size		_ZN40_INTERNAL_1c909f8f_4_k_cu_9d553f3d_326504cuda3std3__45__cpo4cendE,(_ZN40_INTERNAL_1c909f8f_4_k_cu_9d553f3d_326504cuda3std6ranges3__45__cpo4swapE - _ZN40_INTERNAL_1c909f8f_4_k_cu_9d553f3d_326504cuda3std3__45__cpo4cendE)
_ZN40_INTERNAL_1c909f8f_4_k_cu_9d553f3d_326504cuda3std3__45__cpo4cendE:
	.zero		1
	.type		_ZN40_INTERNAL_1c909f8f_4_k_cu_9d553f3d_326504cuda3std6ranges3__45__cpo4swapE,@object
	.size		_ZN40_INTERNAL_1c909f8f_4_k_cu_9d553f3d_326504cuda3std6ranges3__45__cpo4swapE,(.L_10 - _ZN40_INTERNAL_1c909f8f_4_k_cu_9d553f3d_326504cuda3std6ranges3__45__cpo4swapE)
_ZN40_INTERNAL_1c909f8f_4_k_cu_9d553f3d_326504cuda3std6ranges3__45__cpo4swapE:
	.zero		1
.L_10:


//--------------------- .nv.constant0._ZN7cutlass13device_kernelINS_4gemm6kernel13GemmUniversalIN4cute5tupleIJiiiiEEENS1_10collective13CollectiveMmaINS1_35MainloopSm100TmaUmmaWarpSpecializedILi6ELi2ELi4ENS5_IJNS4_1CILi2EEENSA_ILi1EEESC_EEEEENS5_IJNSA_ILi128EEESF_NSA_ILi256EEEEEENS_12float_e4m3_tENS5_IJlSC_lEEESI_SJ_NS4_8TiledMMAINS4_8MMA_AtomIJNS4_10MMA_TraitsINS4_25SM100_MMA_F8F6F4_2x1SM_SSEJSI_SI_fSF_SF_NS4_17integral_constantINS4_4UMMA5MajorELSQ_0EEESR_NSO_INSP_7ScaleInELSS_0EEEST_EEEEEENS4_6LayoutINS5_IJSC_SC_SC_EEENS5_IJNSA_ILi0EEESY_SY_EEEEENS5_IJNS4_10UnderscoreES11_S11_EEEEENS4_18SM100_TMA_2SM_LOADENS4_14ComposedLayoutINS4_7SwizzleILi3ELi4ELi3EEENS4_18smem_ptr_flag_bitsILi8EEENSW_INS5_IJNSA_ILi8EEESF_EEENS5_IJSF_SC_EEEEEEEvNS4_8identityES14_S1E_vS1F_EENS_8epilogue10collective18CollectiveEpilogueINS1H_23Sm100TmaWarpSpecializedILi2ELi2ELi32ELb0ELb0EEEJNS5_IJNSA_ILi64EEESF_SG_EEENS5_IJNSW_IS1M_SC_EENSW_INS5_IJNSA_ILi32EEESB_EEENS5_IJSC_S1M_EEEEEEEESI_SJ_SI_SJ_NS1H_6fusion15FusionCallbacksIS1L_NS1U_17LinearCombinationISI_fSI_fLNS_15FloatRoundStyleE2EEES1N_S1T_JEEENS4_5SM1004TMEM4LOAD26SM100_TMEM_LOAD_32dp32b32xENS4_13SM90_TMA_LOADENS15_INS16_ILi1ELi4ELi3EEES19_NSW_INS5_IJS1A_S1P_EEENS5_IJS1P_SC_EEEEEEENS4_39AutoVectorizingCopyWithAssumedAlignmentILi128EEENS4_14SM90_TMA_STOREES29_S2B_S2B_EEEvvEEEEvNT_6ParamsE --------------------------
	.section	.nv.constant0._ZN7cutlass13device_kernelINS_4gemm6kernel13GemmUniversalIN4cute5tupleIJiiiiEEENS1_10collective13CollectiveMmaINS1_35MainloopSm100TmaUmmaWarpSpecializedILi6ELi2ELi4ENS5_IJNS4_1CILi2EEENSA_ILi1EEESC_EEEEENS5_IJNSA_ILi128EEESF_NSA_ILi256EEEEEENS_12float_e4m3_tENS5_IJlSC_lEEESI_SJ_NS4_8TiledMMAINS4_8MMA_AtomIJNS4_10MMA_TraitsINS4_25SM100_MMA_F8F6F4_2x1SM_SSEJSI_SI_fSF_SF_NS4_17integral_constantINS4_4UMMA5MajorELSQ_0EEESR_NSO_INSP_7ScaleInELSS_0EEEST_EEEEEENS4_6LayoutINS5_IJSC_SC_SC_EEENS5_IJNSA_ILi0EEESY_SY_EEEEENS5_IJNS4_10UnderscoreES11_S11_EEEEENS4_18SM100_TMA_2SM_LOADENS4_14ComposedLayoutINS4_7SwizzleILi3ELi4ELi3EEENS4_18smem_ptr_flag_bitsILi8EEENSW_INS5_IJNSA_ILi8EEESF_EEENS5_IJSF_SC_EEEEEEEvNS4_8identityES14_S1E_vS1F_EENS_8epilogue10collective18CollectiveEpilogueINS1H_23Sm100TmaWarpSpecializedILi2ELi2ELi32ELb0ELb0EEEJNS5_IJNSA_ILi64EEESF_SG_EEENS5_IJNSW_IS1M_SC_EENSW_INS5_IJNSA_ILi32EEESB_EEENS5_IJSC_S1M_EEEEEEEESI_SJ_SI_SJ_NS1H_6fusion15FusionCallbacksIS1L_NS1U_17LinearCombinationISI_fSI_fLNS_15FloatRoundStyleE2EEES1N_S1T_JEEENS4_5SM1004TMEM4LOAD26SM100_TMEM_LOAD_32dp32b32xENS4_13SM90_TMA_LOADENS15_INS16_ILi1ELi4ELi3EEES19_NSW_INS5_IJS1A_S1P_EEENS5_IJS1P_SC_EEEEEEENS4_39AutoVectorizingCopyWithAssumedAlignmentILi128EEENS4_14SM90_TMA_STOREES29_S2B_S2B_EEEvvEEEEvNT_6ParamsE,"a",@progbits
	.sectionflags	@""
	.align	4
.nv.constant0._ZN7cutlass13device_kernelINS_4gemm6kernel13GemmUniversalIN4cute5tupleIJiiiiEEENS1_10collective13CollectiveMmaINS1_35MainloopSm100TmaUmmaWarpSpecializedILi6ELi2ELi4ENS5_IJNS4_1CILi2EEENSA_ILi1EEESC_EEEEENS5_IJNSA_ILi128EEESF_NSA_ILi256EEEEEENS_12float_e4m3_tENS5_IJlSC_lEEESI_SJ_NS4_8TiledMMAINS4_8MMA_AtomIJNS4_10MMA_TraitsINS4_25SM100_MMA_F8F6F4_2x1SM_SSEJSI_SI_fSF_SF_NS4_17integral_constantINS4_4UMMA5MajorELSQ_0EEESR_NSO_INSP_7ScaleInELSS_0EEEST_EEEEEENS4_6LayoutINS5_IJSC_SC_SC_EEENS5_IJNSA_ILi0EEESY_SY_EEEEENS5_IJNS4_10UnderscoreES11_S11_EEEEENS4_18SM100_TMA_2SM_LOADENS4_14ComposedLayoutINS4_7SwizzleILi3ELi4ELi3EEENS4_18smem_ptr_flag_bitsILi8EEENSW_INS5_IJNSA_ILi8EEESF_EEENS5_IJSF_SC_EEEEEEEvNS4_8identityES14_S1E_vS1F_EENS_8epilogue10collective18CollectiveEpilogueINS1H_23Sm100TmaWarpSpecializedILi2ELi2ELi32ELb0ELb0EEEJNS5_IJNSA_ILi64EEESF_SG_EEENS5_IJNSW_IS1M_SC_EENSW_INS5_IJNSA_ILi32EEESB_EEENS5_IJSC_S1M_EEEEEEEESI_SJ_SI_SJ_NS1H_6fusion15FusionCallbacksIS1L_NS1U_17LinearCombinationISI_fSI_fLNS_15FloatRoundStyleE2EEES1N_S1T_JEEENS4_5SM1004TMEM4LOAD26SM100_TMEM_LOAD_32dp32b32xENS4_13SM90_TMA_LOADENS15_INS16_ILi1ELi4ELi3EEES19_NSW_INS5_IJS1A_S1P_EEENS5_IJS1P_SC_EEEEEEENS4_39AutoVectorizingCopyWithAssumedAlignmentILi128EEENS4_14SM90_TMA_STOREES29_S2B_S2B_EEEvvEEEEvNT_6ParamsE:
	.zero		2944


//--------------------- SYMBOLS --------------------------

	.type		.nv.reservedSmem.offset0,@object
	.size		.nv.reservedSmem.offset0,0x4
	.type		.nv.reservedSmem.cap,@object
	.size		.nv.reservedSmem.cap,0x4
	.type		__assertfail,@function
